// auto-generated by cutlass_sweep.gemm — config: {"arch": "sm_90", "cluster_m": 1, "cluster_n": 1, "dtype": "e5m2", "stages": 0, "tile_k": 64, "tile_m": 64, "tile_n": 128}
#include "cutlass/cutlass.h"
#include "cutlass/gemm/collective/collective_builder.hpp"
#include "cutlass/gemm/device/gemm_universal_adapter.h"
#include "cutlass/gemm/kernel/gemm_universal.hpp"
#include "cutlass/epilogue/collective/collective_builder.hpp"

using ElemA = cutlass::float_e5m2_t;
using ElemB = cutlass::float_e5m2_t;
using ElemCD = cutlass::float_e5m2_t;
using Acc  = float;
using TileShape    = cute::Shape<cute::_64, cute::_128, cute::_64>;
using ClusterShape = cute::Shape<cute::_1, cute::_1, cute::_1>;

using CollectiveEpilogue = typename cutlass::epilogue::collective::CollectiveBuilder<
    cutlass::arch::Sm90, cutlass::arch::OpClassTensorOp,
    TileShape, ClusterShape,
    cutlass::epilogue::collective::EpilogueTileAuto,
    Acc, Acc,
    ElemCD, cutlass::layout::RowMajor, 128 / cutlass::sizeof_bits<ElemCD>::value,
    ElemCD, cutlass::layout::RowMajor, 128 / cutlass::sizeof_bits<ElemCD>::value,
    cutlass::epilogue::collective::EpilogueScheduleAuto
  >::CollectiveOp;

using CollectiveMainloop = typename cutlass::gemm::collective::CollectiveBuilder<
    cutlass::arch::Sm90, cutlass::arch::OpClassTensorOp,
    ElemA, cutlass::layout::RowMajor, 128 / cutlass::sizeof_bits<ElemA>::value,
    ElemB, cutlass::layout::ColumnMajor, 128 / cutlass::sizeof_bits<ElemB>::value,
    Acc,
    TileShape, ClusterShape,
    cutlass::gemm::collective::StageCountAutoCarveout<static_cast<int>(sizeof(typename CollectiveEpilogue::SharedStorage))>,
    cutlass::gemm::collective::KernelScheduleAuto
  >::CollectiveOp;

using GemmKernel = cutlass::gemm::kernel::GemmUniversal<
    cute::Shape<int,int,int,int>,
    CollectiveMainloop,
    CollectiveEpilogue
>;
using Gemm = cutlass::gemm::device::GemmUniversalAdapter<GemmKernel>;

// Force the device kernel symbol into the cubin without needing a host main.
auto* _anchor = &cutlass::device_kernel<GemmKernel>;


// ===== COMPILED SASS (sm_90a) =====

	.target	sm_90a

	.elftype	@"ET_EXEC"


//--------------------- .note.nv.tkinfo           --------------------------
	.section	.note.nv.tkinfo,"",@"SHT_NOTE"
	.sectionflags	@"SHF_NOTE_NV_TKINFO"
	.tkinfo
        /*0018*/ 	.word	0x00000002
        /*0030*/ 	.string	""
        /*0030*/ 	.string	"ptxas"
        /*0030*/ 	.string	"Cuda compilation tools, release 13.0, V13.0.88"
        /*0030*/ 	.string	"Build cuda_13.0.r13.0/compiler.36424714_0"
        /*0030*/ 	.string	"-arch sm_90a -m 64 "



//--------------------- .note.nv.cuinfo           --------------------------
	.section	.note.nv.cuinfo,"",@"SHT_NOTE"
	.sectionflags	@"SHF_NOTE_NV_CUINFO"
        /*0018*/ 	.short	0x0002
        /*001a*/ 	.short	0x005a
        /*001c*/ 	.short	0x0082
	.zero		2


//--------------------- .nv.info                  --------------------------
	.section	.nv.info,"",@"SHT_CUDA_INFO"
	.align	4


	//----- nvinfo : EIATTR_REGCOUNT
	.align		4
        /*0000*/ 	.byte	0x04, 0x2f
        /*0002*/ 	.short	(.L_12 - .L_11)
	.align		4
.L_11:
        /*0004*/ 	.word	index@(_ZN7cutlass13device_kernelINS_4gemm6kernel13GemmUniversalIN4cute5tupleIJiiiiEEENS1_10collective13CollectiveMmaINS1_37MainloopSm90TmaGmmaWarpSpecializedFP8ILi18ENS5_IJNS4_1CILi1EEESB_SB_EEENS1_32KernelTmaWarpSpecializedPingpongEEENS5_IJNSA_ILi64EEENSA_ILi128EEESF_EEENS_12float_e5m2_tENS5_IJlSB_lEEESI_SJ_NS4_8TiledMMAINS4_8MMA_AtomIJNS4_4SM904GMMA31MMA_64x128x32_F32E5M2E5M2_SS_TNILNSN_7ScaleInE1ELSP_1EEEEEENS4_6LayoutISC_NS5_IJNSA_ILi0EEEST_ST_EEEEENS5_IJNS4_10UnderscoreESW_SW_EEEEENS4_13SM90_TMA_LOADENS4_14ComposedLayoutINS4_7SwizzleILi2ELi4ELi3EEENS4_18smem_ptr_flag_bitsILi8EEENSS_INS5_IJNSA_ILi8EEESF_EEENS5_IJSF_SB_EEEEEEEvNS4_8identityESZ_S19_vS1A_EENS_8epilogue10collective6detail29Sm90TmaWarpSpecializedAdapterINS1D_15DefaultEpilogueISI_SJ_SJ_NS1C_6thread17LinearCombinationISI_Li1EffLNS1H_9ScaleType4KindE0ELNS_15FloatRoundStyleE2ESI_EENS1_15EpilogueDefaultEEEEEvvEEEEvNT_6ParamsE)
        /*0008*/ 	.word	0x000000a8


	//----- nvinfo : EIATTR_FRAME_SIZE
	.align		4
.L_12:
        /*000c*/ 	.byte	0x04, 0x11
        /*000e*/ 	.short	(.L_14 - .L_13)
	.align		4
.L_13:
        /*0010*/ 	.word	index@(_ZN7cutlass13device_kernelINS_4gemm6kernel13GemmUniversalIN4cute5tupleIJiiiiEEENS1_10collective13CollectiveMmaINS1_37MainloopSm90TmaGmmaWarpSpecializedFP8ILi18ENS5_IJNS4_1CILi1EEESB_SB_EEENS1_32KernelTmaWarpSpecializedPingpongEEENS5_IJNSA_ILi64EEENSA_ILi128EEESF_EEENS_12float_e5m2_tENS5_IJlSB_lEEESI_SJ_NS4_8TiledMMAINS4_8MMA_AtomIJNS4_4SM904GMMA31MMA_64x128x32_F32E5M2E5M2_SS_TNILNSN_7ScaleInE1ELSP_1EEEEEENS4_6LayoutISC_NS5_IJNSA_ILi0EEEST_ST_EEEEENS5_IJNS4_10UnderscoreESW_SW_EEEEENS4_13SM90_TMA_LOADENS4_14ComposedLayoutINS4_7SwizzleILi2ELi4ELi3EEENS4_18smem_ptr_flag_bitsILi8EEENSS_INS5_IJNSA_ILi8EEESF_EEENS5_IJSF_SB_EEEEEEEvNS4_8identityESZ_S19_vS1A_EENS_8epilogue10collective6detail29Sm90TmaWarpSpecializedAdapterINS1D_15DefaultEpilogueISI_SJ_SJ_NS1C_6thread17LinearCombinationISI_Li1EffLNS1H_9ScaleType4KindE0ELNS_15FloatRoundStyleE2ESI_EENS1_15EpilogueDefaultEEEEEvvEEEEvNT_6ParamsE)
        /*0014*/ 	.word	0x00000000


	//----- nvinfo : EIATTR_MIN_STACK_SIZE
	.align		4
.L_14:
        /*0018*/ 	.byte	0x04, 0x12
        /*001a*/ 	.short	(.L_16 - .L_15)
	.align		4
.L_15:
        /*001c*/ 	.word	index@(_ZN7cutlass13device_kernelINS_4gemm6kernel13GemmUniversalIN4cute5tupleIJiiiiEEENS1_10collective13CollectiveMmaINS1_37MainloopSm90TmaGmmaWarpSpecializedFP8ILi18ENS5_IJNS4_1CILi1EEESB_SB_EEENS1_32KernelTmaWarpSpecializedPingpongEEENS5_IJNSA_ILi64EEENSA_ILi128EEESF_EEENS_12float_e5m2_tENS5_IJlSB_lEEESI_SJ_NS4_8TiledMMAINS4_8MMA_AtomIJNS4_4SM904GMMA31MMA_64x128x32_F32E5M2E5M2_SS_TNILNSN_7ScaleInE1ELSP_1EEEEEENS4_6LayoutISC_NS5_IJNSA_ILi0EEEST_ST_EEEEENS5_IJNS4_10UnderscoreESW_SW_EEEEENS4_13SM90_TMA_LOADENS4_14ComposedLayoutINS4_7SwizzleILi2ELi4ELi3EEENS4_18smem_ptr_flag_bitsILi8EEENSS_INS5_IJNSA_ILi8EEESF_EEENS5_IJSF_SB_EEEEEEEvNS4_8identityESZ_S19_vS1A_EENS_8epilogue10collective6detail29Sm90TmaWarpSpecializedAdapterINS1D_15DefaultEpilogueISI_SJ_SJ_NS1C_6thread17LinearCombinationISI_Li1EffLNS1H_9ScaleType4KindE0ELNS_15FloatRoundStyleE2ESI_EENS1_15EpilogueDefaultEEEEEvvEEEEvNT_6ParamsE)
        /*0020*/ 	.word	0x00000000
.L_16:


//--------------------- .nv.compat                --------------------------
	.section	.nv.compat,"",@"SHT_CUDA_COMPAT_INFO"
	.align	4
        /*0000*/ 	.byte	0x02, 0x09, 0x01, 0x00, 0x02, 0x02, 0x04, 0x00, 0x02, 0x05, 0x05, 0x00, 0x03, 0x07, 0x01, 0x01
        /*0010*/ 	.byte	0x02, 0x03, 0x01, 0x00, 0x02, 0x06, 0x01, 0x00, 0x04, 0x0b, 0x08, 0x00, 0x00, 0x00, 0x00, 0x00
        /*0020*/ 	.byte	0x00, 0x00, 0x00, 0x00


//--------------------- .nv.info._ZN7cutlass13device_kernelINS_4gemm6kernel13GemmUniversalIN4cute5tupleIJiiiiEEENS1_10collective13CollectiveMmaINS1_37MainloopSm90TmaGmmaWarpSpecializedFP8ILi18ENS5_IJNS4_1CILi1EEESB_SB_EEENS1_32KernelTmaWarpSpecializedPingpongEEENS5_IJNSA_ILi64EEENSA_ILi128EEESF_EEENS_12float_e5m2_tENS5_IJlSB_lEEESI_SJ_NS4_8TiledMMAINS4_8MMA_AtomIJNS4_4SM904GMMA31MMA_64x128x32_F32E5M2E5M2_SS_TNILNSN_7ScaleInE1ELSP_1EEEEEENS4_6LayoutISC_NS5_IJNSA_ILi0EEEST_ST_EEEEENS5_IJNS4_10UnderscoreESW_SW_EEEEENS4_13SM90_TMA_LOADENS4_14ComposedLayoutINS4_7SwizzleILi2ELi4ELi3EEENS4_18smem_ptr_flag_bitsILi8EEENSS_INS5_IJNSA_ILi8EEESF_EEENS5_IJSF_SB_EEEEEEEvNS4_8identityESZ_S19_vS1A_EENS_8epilogue10collective6detail29Sm90TmaWarpSpecializedAdapterINS1D_15DefaultEpilogueISI_SJ_SJ_NS1C_6thread17LinearCombinationISI_Li1EffLNS1H_9ScaleType4KindE0ELNS_15FloatRoundStyleE2ESI_EENS1_15EpilogueDefaultEEEEEvvEEEEvNT_6ParamsE --------------------------
	.section	.nv.info._ZN7cutlass13device_kernelINS_4gemm6kernel13GemmUniversalIN4cute5tupleIJiiiiEEENS1_10collective13CollectiveMmaINS1_37MainloopSm90TmaGmmaWarpSpecializedFP8ILi18ENS5_IJNS4_1CILi1EEESB_SB_EEENS1_32KernelTmaWarpSpecializedPingpongEEENS5_IJNSA_ILi64EEENSA_ILi128EEESF_EEENS_12float_e5m2_tENS5_IJlSB_lEEESI_SJ_NS4_8TiledMMAINS4_8MMA_AtomIJNS4_4SM904GMMA31MMA_64x128x32_F32E5M2E5M2_SS_TNILNSN_7ScaleInE1ELSP_1EEEEEENS4_6LayoutISC_NS5_IJNSA_ILi0EEEST_ST_EEEEENS5_IJNS4_10UnderscoreESW_SW_EEEEENS4_13SM90_TMA_LOADENS4_14ComposedLayoutINS4_7SwizzleILi2ELi4ELi3EEENS4_18smem_ptr_flag_bitsILi8EEENSS_INS5_IJNSA_ILi8EEESF_EEENS5_IJSF_SB_EEEEEEEvNS4_8identityESZ_S19_vS1A_EENS_8epilogue10collective6detail29Sm90TmaWarpSpecializedAdapterINS1D_15DefaultEpilogueISI_SJ_SJ_NS1C_6thread17LinearCombinationISI_Li1EffLNS1H_9ScaleType4KindE0ELNS_15FloatRoundStyleE2ESI_EENS1_15EpilogueDefaultEEEEEvvEEEEvNT_6ParamsE,"",@"SHT_CUDA_INFO"
	.sectionflags	@""
	.align	4


	//----- nvinfo : EIATTR_CUDA_API_VERSION
	.align		4
        /*0000*/ 	.byte	0x04, 0x37
        /*0002*/ 	.short	(.L_18 - .L_17)
.L_17:
        /*0004*/ 	.word	0x00000082


	//----- nvinfo : EIATTR_KPARAM_INFO
	.align		4
.L_18:
        /*0008*/ 	.byte	0x04, 0x17
        /*000a*/ 	.short	(.L_20 - .L_19)
.L_19:
        /*000c*/ 	.word	0x00000000
        /*0010*/ 	.short	0x0000
        /*0012*/ 	.short	0x0070
        /*0014*/ 	.byte	0x00, 0xf0, 0x01, 0x10


	//----- nvinfo : EIATTR_SPARSE_MMA_MASK
	.align		4
.L_20:
        /*0018*/ 	.byte	0x03, 0x50
        /*001a*/ 	.short	0x0000


	//----- nvinfo : EIATTR_MAXREG_COUNT
	.align		4
        /*001c*/ 	.byte	0x03, 0x1b
        /*001e*/ 	.short	0x00a8


	//----- nvinfo : EIATTR_NUM_BARRIERS
	.align		4
        /*0020*/ 	.byte	0x02, 0x4c
        /*0022*/ 	.byte	0x01
	.zero		1


	//----- nvinfo : EIATTR_MERCURY_ISA_VERSION
	.align		4
        /*0024*/ 	.byte	0x03, 0x5f
        /*0026*/ 	.short	0x0101


	//----- nvinfo : EIATTR_INT_WARP_WIDE_INSTR_OFFSETS
	.align		4
        /*0028*/ 	.byte	0x04, 0x31
        /*002a*/ 	.short	(.L_22 - .L_21)


	//   ....[0]....
.L_21:
        /*002c*/ 	.word	0x00000610


	//   ....[1]....
        /*0030*/ 	.word	0x00000630


	//   ....[2]....
        /*0034*/ 	.word	0x000006b0


	//   ....[3]....
        /*0038*/ 	.word	0x000006c0


	//   ....[4]....
        /*003c*/ 	.word	0x000006d0


	//   ....[5]....
        /*0040*/ 	.word	0x000006f0


	//   ....[6]....
        /*0044*/ 	.word	0x00000740


	//   ....[7]....
        /*0048*/ 	.word	0x00000760


	//----- nvinfo : EIATTR_COOP_GROUP_MASK_REGIDS
	.align		4
.L_22:
        /*004c*/ 	.byte	0x04, 0x29
        /*004e*/ 	.short	(.L_24 - .L_23)


	//   ....[0]....
.L_23:
        /*0050*/ 	.word	0xffffffff


	//   ....[1]....
        /*0054*/ 	.word	0xffffffff


	//   ....[2]....
        /*0058*/ 	.word	0xffffffff


	//   ....[3]....
        /*005c*/ 	.word	0xffffffff


	//   ....[4]....
        /*0060*/ 	.word	0xffffffff


	//   ....[5]....
        /*0064*/ 	.word	0xffffffff


	//----- nvinfo : EIATTR_COOP_GROUP_INSTR_OFFSETS
	.align		4
.L_24:
        /*0068*/ 	.byte	0x04, 0x28
        /*006a*/ 	.short	(.L_26 - .L_25)


	//   ....[0]....
.L_25:
        /*006c*/ 	.word	0x00000060


	//   ....[1]....
        /*0070*/ 	.word	0x00000070


	//   ....[2]....
        /*0074*/ 	.word	0x00000130


	//   ....[3]....
        /*0078*/ 	.word	0x000004b0


	//   ....[4]....
        /*007c*/ 	.word	0x000004f0


	//   ....[5]....
        /*0080*/ 	.word	0x00000530


	//----- nvinfo : EIATTR_REG_RECONFIG
	.align		4
.L_26:
        /*0084*/ 	.byte	0x01, 0x54
	.zero		2


	//----- nvinfo : EIATTR_MBARRIER_INSTR_OFFSETS
	.align		4
        /*0088*/ 	.byte	0x04, 0x39
        /*008a*/ 	.short	(.L_28 - .L_27)


	//   ....[0]....
.L_27:
        /*008c*/ 	.word	0x00000250
        /*0090*/ 	.word	0x000000ff
        /*0094*/ 	.word	0x00000000
        /*0098*/ 	.short	0x0100
        /*009a*/ 	.byte	0x08
	.zero		1


	//   ....[1]....
        /*009c*/ 	.word	0x00000260
        /*00a0*/ 	.word	0x000000ff
        /*00a4*/ 	.word	0x00000090
        /*00a8*/ 	.short	0x0100
        /*00aa*/ 	.byte	0x08
	.zero		1


	//   ....[2]....
        /*00ac*/ 	.word	0x00000270
        /*00b0*/ 	.word	0x000000ff
        /*00b4*/ 	.word	0x00000008
        /*00b8*/ 	.short	0x0100
        /*00ba*/ 	.byte	0x08
	.zero		1


	//   ....[3]....
        /*00bc*/ 	.word	0x00000280
        /*00c0*/ 	.word	0x000000ff
        /*00c4*/ 	.word	0x00000098
        /*00c8*/ 	.short	0x0100
        /*00ca*/ 	.byte	0x08
	.zero		1


	//   ....[4]....
        /*00cc*/ 	.word	0x00000290
        /*00d0*/ 	.word	0x000000ff
        /*00d4*/ 	.word	0x00000010
        /*00d8*/ 	.short	0x0100
        /*00da*/ 	.byte	0x08
	.zero		1


	//   ....[5]....
        /*00dc*/ 	.word	0x000002a0
        /*00e0*/ 	.word	0x000000ff
        /*00e4*/ 	.word	0x000000a0
        /*00e8*/ 	.short	0x0100
        /*00ea*/ 	.byte	0x08
	.zero		1


	//   ....[6]....
        /*00ec*/ 	.word	0x000002b0
        /*00f0*/ 	.word	0x000000ff
        /*00f4*/ 	.word	0x00000018
        /*00f8*/ 	.short	0x0100
        /*00fa*/ 	.byte	0x08
	.zero		1


	//   ....[7]....
        /*00fc*/ 	.word	0x000002c0
        /*0100*/ 	.word	0x000000ff
        /*0104*/ 	.word	0x000000a8
        /*0108*/ 	.short	0x0100
        /*010a*/ 	.byte	0x08
	.zero		1


	//   ....[8]....
        /*010c*/ 	.word	0x000002d0
        /*0110*/ 	.word	0x000000ff
        /*0114*/ 	.word	0x00000020
        /*0118*/ 	.short	0x0100
        /*011a*/ 	.byte	0x08
	.zero		1


	//   ....[9]....
        /*011c*/ 	.word	0x000002e0
        /*0120*/ 	.word	0x000000ff
        /*0124*/ 	.word	0x000000b0
        /*0128*/ 	.short	0x0100
        /*012a*/ 	.byte	0x08
	.zero		1


	//   ....[10]....
        /*012c*/ 	.word	0x000002f0
        /*0130*/ 	.word	0x000000ff
        /*0134*/ 	.word	0x00000028
        /*0138*/ 	.short	0x0100
        /*013a*/ 	.byte	0x08
	.zero		1


	//   ....[11]....
        /*013c*/ 	.word	0x00000300
        /*0140*/ 	.word	0x000000ff
        /*0144*/ 	.word	0x000000b8
        /*0148*/ 	.short	0x0100
        /*014a*/ 	.byte	0x08
	.zero		1


	//   ....[12]....
        /*014c*/ 	.word	0x00000310
        /*0150*/ 	.word	0x000000ff
        /*0154*/ 	.word	0x00000030
        /*0158*/ 	.short	0x0100
        /*015a*/ 	.byte	0x08
	.zero		1


	//   ....[13]....
        /*015c*/ 	.word	0x00000320
        /*0160*/ 	.word	0x000000ff
        /*0164*/ 	.word	0x000000c0
        /*0168*/ 	.short	0x0100
        /*016a*/ 	.byte	0x08
	.zero		1


	//   ....[14]....
        /*016c*/ 	.word	0x00000330
        /*0170*/ 	.word	0x000000ff
        /*0174*/ 	.word	0x00000038
        /*0178*/ 	.short	0x0100
        /*017a*/ 	.byte	0x08
	.zero		1


	//   ....[15]....
        /*017c*/ 	.word	0x00000340
        /*0180*/ 	.word	0x000000ff
        /*0184*/ 	.word	0x000000c8
        /*0188*/ 	.short	0x0100
        /*018a*/ 	.byte	0x08
	.zero		1


	//   ....[16]....
        /*018c*/ 	.word	0x00000350
        /*0190*/ 	.word	0x000000ff
        /*0194*/ 	.word	0x00000040
        /*0198*/ 	.short	0x0100
        /*019a*/ 	.byte	0x08
	.zero		1


	//   ....[17]....
        /*019c*/ 	.word	0x00000360
        /*01a0*/ 	.word	0x000000ff
        /*01a4*/ 	.word	0x000000d0
        /*01a8*/ 	.short	0x0100
        /*01aa*/ 	.byte	0x08
	.zero		1


	//   ....[18]....
        /*01ac*/ 	.word	0x00000370
        /*01b0*/ 	.word	0x000000ff
        /*01b4*/ 	.word	0x00000048
        /*01b8*/ 	.short	0x0100
        /*01ba*/ 	.byte	0x08
	.zero		1


	//   ....[19]....
        /*01bc*/ 	.word	0x00000380
        /*01c0*/ 	.word	0x000000ff
        /*01c4*/ 	.word	0x000000d8
        /*01c8*/ 	.short	0x0100
        /*01ca*/ 	.byte	0x08
	.zero		1


	//   ....[20]....
        /*01cc*/ 	.word	0x00000390
        /*01d0*/ 	.word	0x000000ff
        /*01d4*/ 	.word	0x00000050
        /*01d8*/ 	.short	0x0100
        /*01da*/ 	.byte	0x08
	.zero		1


	//   ....[21]....
        /*01dc*/ 	.word	0x000003a0
        /*01e0*/ 	.word	0x000000ff
        /*01e4*/ 	.word	0x000000e0
        /*01e8*/ 	.short	0x0100
        /*01ea*/ 	.byte	0x08
	.zero		1


	//   ....[22]....
        /*01ec*/ 	.word	0x000003b0
        /*01f0*/ 	.word	0x000000ff
        /*01f4*/ 	.word	0x00000058
        /*01f8*/ 	.short	0x0100
        /*01fa*/ 	.byte	0x08
	.zero		1


	//   ....[23]....
        /*01fc*/ 	.word	0x000003c0
        /*0200*/ 	.word	0x000000ff
        /*0204*/ 	.word	0x000000e8
        /*0208*/ 	.short	0x0100
        /*020a*/ 	.byte	0x08
	.zero		1


	//   ....[24]....
        /*020c*/ 	.word	0x000003d0
        /*0210*/ 	.word	0x000000ff
        /*0214*/ 	.word	0x00000060
        /*0218*/ 	.short	0x0100
        /*021a*/ 	.byte	0x08
	.zero		1


	//   ....[25]....
        /*021c*/ 	.word	0x000003e0
        /*0220*/ 	.word	0x000000ff
        /*0224*/ 	.word	0x000000f0
        /*0228*/ 	.short	0x0100
        /*022a*/ 	.byte	0x08
	.zero		1


	//   ....[26]....
        /*022c*/ 	.word	0x000003f0
        /*0230*/ 	.word	0x000000ff
        /*0234*/ 	.word	0x00000068
        /*0238*/ 	.short	0x0100
        /*023a*/ 	.byte	0x08
	.zero		1


	//   ....[27]....
        /*023c*/ 	.word	0x00000400
        /*0240*/ 	.word	0x000000ff
        /*0244*/ 	.word	0x000000f8
        /*0248*/ 	.short	0x0100
        /*024a*/ 	.byte	0x08
	.zero		1


	//   ....[28]....
        /*024c*/ 	.word	0x00000410
        /*0250*/ 	.word	0x000000ff
        /*0254*/ 	.word	0x00000070
        /*0258*/ 	.short	0x0100
        /*025a*/ 	.byte	0x08
	.zero		1


	//   ....[29]....
        /*025c*/ 	.word	0x00000420
        /*0260*/ 	.word	0x000000ff
        /*0264*/ 	.word	0x00000100
        /*0268*/ 	.short	0x0100
        /*026a*/ 	.byte	0x08
	.zero		1


	//   ....[30]....
        /*026c*/ 	.word	0x00000430
        /*0270*/ 	.word	0x000000ff
        /*0274*/ 	.word	0x00000078
        /*0278*/ 	.short	0x0100
        /*027a*/ 	.byte	0x08
	.zero		1


	//   ....[31]....
        /*027c*/ 	.word	0x00000440
        /*0280*/ 	.word	0x000000ff
        /*0284*/ 	.word	0x00000108
        /*0288*/ 	.short	0x0100
        /*028a*/ 	.byte	0x08
	.zero		1


	//   ....[32]....
        /*028c*/ 	.word	0x00000450
        /*0290*/ 	.word	0x000000ff
        /*0294*/ 	.word	0x00000080
        /*0298*/ 	.short	0x0100
        /*029a*/ 	.byte	0x08
	.zero		1


	//   ....[33]....
        /*029c*/ 	.word	0x00000460
        /*02a0*/ 	.word	0x000000ff
        /*02a4*/ 	.word	0x00000110
        /*02a8*/ 	.short	0x0100
        /*02aa*/ 	.byte	0x08
	.zero		1


	//   ....[34]....
        /*02ac*/ 	.word	0x00000470
        /*02b0*/ 	.word	0x000000ff
        /*02b4*/ 	.word	0x00000088
        /*02b8*/ 	.short	0x0100
        /*02ba*/ 	.byte	0x08
	.zero		1


	//   ....[35]....
        /*02bc*/ 	.word	0x00000480
        /*02c0*/ 	.word	0x000000ff
        /*02c4*/ 	.word	0x00000118
        /*02c8*/ 	.short	0x0100
        /*02ca*/ 	.byte	0x08
	.zero		1


	//   ....[36]....
        /*02cc*/ 	.word	0x000007a0
        /*02d0*/ 	.word	0x000000ff
        /*02d4*/ 	.word	0x00000150
        /*02d8*/ 	.short	0x0100
        /*02da*/ 	.byte	0x08
	.zero		1


	//   ....[37]....
        /*02dc*/ 	.word	0x00000810
        /*02e0*/ 	.word	0x000000ff
        /*02e4*/ 	.word	0x00000158
        /*02e8*/ 	.short	0x0100
        /*02ea*/ 	.byte	0x08
	.zero		1


	//   ....[38]....
        /*02ec*/ 	.word	0x00000830
        /*02f0*/ 	.word	0x000000ff
        /*02f4*/ 	.word	0x00000130
        /*02f8*/ 	.short	0x0100
        /*02fa*/ 	.byte	0x09
	.zero		1


	//   ....[39]....
        /*02fc*/ 	.word	0x00000840
        /*0300*/ 	.word	0x000000ff
        /*0304*/ 	.word	0x00000138
        /*0308*/ 	.short	0x0100
        /*030a*/ 	.byte	0x09
	.zero		1


	//   ....[40]....
        /*030c*/ 	.word	0x00000850
        /*0310*/ 	.word	0x000000ff
        /*0314*/ 	.word	0x00000140
        /*0318*/ 	.short	0x0100
        /*031a*/ 	.byte	0x09
	.zero		1


	//   ....[41]....
        /*031c*/ 	.word	0x00000860
        /*0320*/ 	.word	0x000000ff
        /*0324*/ 	.word	0x00000148
        /*0328*/ 	.short	0x0100
        /*032a*/ 	.byte	0x09
	.zero		1


	//   ....[42]....
        /*032c*/ 	.word	0x00001610
        /*0330*/ 	.word	0x000000ff
        /*0334*/ 	.word	0xfffffff8
        /*0338*/ 	.short	0x010a
        /*033a*/ 	.byte	0x0f
	.zero		1


	//   ....[43]....
        /*033c*/ 	.word	0x00001af0
        /*0340*/ 	.word	0x000000ff
        /*0344*/ 	.word	0x00000000
        /*0348*/ 	.short	0x010a
        /*034a*/ 	.byte	0x06
	.zero		1


	//   ....[44]....
        /*034c*/ 	.word	0x00001b30
        /*0350*/ 	.word	0x000000ff
        /*0354*/ 	.word	0x00000000
        /*0358*/ 	.short	0x010a
        /*035a*/ 	.byte	0x06
	.zero		1


	//   ....[45]....
        /*035c*/ 	.word	0x00002430
        /*0360*/ 	.word	0x000000ff
        /*0364*/ 	.word	0x00000000
        /*0368*/ 	.short	0x010a
        /*036a*/ 	.byte	0x09
	.zero		1


	//   ....[46]....
        /*036c*/ 	.word	0x00002470
        /*0370*/ 	.word	0x000000ff
        /*0374*/ 	.word	0x00000000
        /*0378*/ 	.short	0x010a
        /*037a*/ 	.byte	0x09
	.zero		1


	//   ....[47]....
        /*037c*/ 	.word	0x00002ad0
        /*0380*/ 	.word	0x000000ff
        /*0384*/ 	.word	0x00000000
        /*0388*/ 	.short	0x0101
        /*038a*/ 	.byte	0x08
	.zero		1


	//   ....[48]....
        /*038c*/ 	.word	0x00003040
        /*0390*/ 	.word	0x00000011
        /*0394*/ 	.word	0x00000000
        /*0398*/ 	.short	0x0101
        /*039a*/ 	.byte	0x16
	.zero		1


	//   ....[49]....
        /*039c*/ 	.word	0x00003120
        /*03a0*/ 	.word	0x000000ff
        /*03a4*/ 	.word	0x00000000
        /*03a8*/ 	.short	0x0101
        /*03aa*/ 	.byte	0x08
	.zero		1


	//   ....[50]....
        /*03ac*/ 	.word	0x000031d0
        /*03b0*/ 	.word	0x000000ff
        /*03b4*/ 	.word	0x00000008
        /*03b8*/ 	.short	0x010a
        /*03ba*/ 	.byte	0x0f
	.zero		1


	//   ....[51]....
        /*03bc*/ 	.word	0x00007a70
        /*03c0*/ 	.word	0x00000004
        /*03c4*/ 	.word	0x00000000
        /*03c8*/ 	.short	0x0101
        /*03ca*/ 	.byte	0x16
	.zero		1


	//   ....[52]....
        /*03cc*/ 	.word	0x00008350
        /*03d0*/ 	.word	0x00000013
        /*03d4*/ 	.word	0x00000090
        /*03d8*/ 	.short	0x010a
        /*03da*/ 	.byte	0x3f
	.zero		1


	//   ....[53]....
        /*03dc*/ 	.word	0x000086c0
        /*03e0*/ 	.word	0x0000000a
        /*03e4*/ 	.word	0x00000158
        /*03e8*/ 	.short	0x0101
        /*03ea*/ 	.byte	0x3f
	.zero		1


	//   ....[54]....
        /*03ec*/ 	.word	0x00008e20
        /*03f0*/ 	.word	0x00000005
        /*03f4*/ 	.word	0x00000000
        /*03f8*/ 	.short	0x010a
        /*03fa*/ 	.byte	0x3f
	.zero		1


	//   ....[55]....
        /*03fc*/ 	.word	0x00008ea0
        /*0400*/ 	.word	0x00000007
        /*0404*/ 	.word	0x00000000
        /*0408*/ 	.short	0x010a
        /*040a*/ 	.byte	0x3f
	.zero		1


	//   ....[56]....
        /*040c*/ 	.word	0x00008f30
        /*0410*/ 	.word	0x00000006
        /*0414*/ 	.word	0x00000000
        /*0418*/ 	.short	0x010a
        /*041a*/ 	.byte	0x3f
	.zero		1


	//   ....[57]....
        /*041c*/ 	.word	0x00008fc0
        /*0420*/ 	.word	0x00000009
        /*0424*/ 	.word	0x00000000
        /*0428*/ 	.short	0x010a
        /*042a*/ 	.byte	0x3f
	.zero		1


	//   ....[58]....
        /*042c*/ 	.word	0x00009050
        /*0430*/ 	.word	0x00000006
        /*0434*/ 	.word	0x00000000
        /*0438*/ 	.short	0x010a
        /*043a*/ 	.byte	0x3f
	.zero		1


	//   ....[59]....
        /*043c*/ 	.word	0x000090e0
        /*0440*/ 	.word	0x00000009
        /*0444*/ 	.word	0x00000000
        /*0448*/ 	.short	0x010a
        /*044a*/ 	.byte	0x3f
	.zero		1


	//   ....[60]....
        /*044c*/ 	.word	0x00009170
        /*0450*/ 	.word	0x00000006
        /*0454*/ 	.word	0x00000000
        /*0458*/ 	.short	0x010a
        /*045a*/ 	.byte	0x3f
	.zero		1


	//   ....[61]....
        /*045c*/ 	.word	0x00009200
        /*0460*/ 	.word	0x00000009
        /*0464*/ 	.word	0x00000000
        /*0468*/ 	.short	0x010a
        /*046a*/ 	.byte	0x3f
	.zero		1


	//   ....[62]....
        /*046c*/ 	.word	0x00009290
        /*0470*/ 	.word	0x00000006
        /*0474*/ 	.word	0x00000000
        /*0478*/ 	.short	0x010a
        /*047a*/ 	.byte	0x3f
	.zero		1


	//   ....[63]....
        /*047c*/ 	.word	0x00009320
        /*0480*/ 	.word	0x00000009
        /*0484*/ 	.word	0x00000000
        /*0488*/ 	.short	0x010a
        /*048a*/ 	.byte	0x3f
	.zero		1


	//   ....[64]....
        /*048c*/ 	.word	0x000093b0
        /*0490*/ 	.word	0x00000006
        /*0494*/ 	.word	0x00000000
        /*0498*/ 	.short	0x010a
        /*049a*/ 	.byte	0x3f
	.zero		1


	//   ....[65]....
        /*049c*/ 	.word	0x00009440
        /*04a0*/ 	.word	0x00000009
        /*04a4*/ 	.word	0x00000000
        /*04a8*/ 	.short	0x010a
        /*04aa*/ 	.byte	0x3f
	.zero		1


	//   ....[66]....
        /*04ac*/ 	.word	0x000094d0
        /*04b0*/ 	.word	0x00000006
        /*04b4*/ 	.word	0x00000000
        /*04b8*/ 	.short	0x010a
        /*04ba*/ 	.byte	0x3f
	.zero		1


	//   ....[67]....
        /*04bc*/ 	.word	0x00009560
        /*04c0*/ 	.word	0x00000009
        /*04c4*/ 	.word	0x00000000
        /*04c8*/ 	.short	0x010a
        /*04ca*/ 	.byte	0x3f
	.zero		1


	//   ....[68]....
        /*04cc*/ 	.word	0x000095f0
        /*04d0*/ 	.word	0x00000006
        /*04d4*/ 	.word	0x00000000
        /*04d8*/ 	.short	0x010a
        /*04da*/ 	.byte	0x3f
	.zero		1


	//   ....[69]....
        /*04dc*/ 	.word	0x00009680
        /*04e0*/ 	.word	0x00000009
        /*04e4*/ 	.word	0x00000000
        /*04e8*/ 	.short	0x010a
        /*04ea*/ 	.byte	0x3f
	.zero		1


	//   ....[70]....
        /*04ec*/ 	.word	0x00009710
        /*04f0*/ 	.word	0x00000006
        /*04f4*/ 	.word	0x00000000
        /*04f8*/ 	.short	0x010a
        /*04fa*/ 	.byte	0x3f
	.zero		1


	//   ....[71]....
        /*04fc*/ 	.word	0x000097a0
        /*0500*/ 	.word	0x00000003
        /*0504*/ 	.word	0x00000000
        /*0508*/ 	.short	0x010a
        /*050a*/ 	.byte	0x3f
	.zero		1


	//   ....[72]....
        /*050c*/ 	.word	0x00009810
        /*0510*/ 	.word	0x00000011
        /*0514*/ 	.word	0xfffffff8
        /*0518*/ 	.short	0x010a
        /*051a*/ 	.byte	0x3f
	.zero		1


	//   ....[73]....
        /*051c*/ 	.word	0x00009870
        /*0520*/ 	.word	0x00000011
        /*0524*/ 	.word	0x00000000
        /*0528*/ 	.short	0x010a
        /*052a*/ 	.byte	0x3f
	.zero		1


	//   ....[74]....
        /*052c*/ 	.word	0x000098d0
        /*0530*/ 	.word	0x00000012
        /*0534*/ 	.word	0x00000000
        /*0538*/ 	.short	0x010a
        /*053a*/ 	.byte	0x3f
	.zero		1


	//   ....[75]....
        /*053c*/ 	.word	0x00009930
        /*0540*/ 	.word	0x00000011
        /*0544*/ 	.word	0x00000008
        /*0548*/ 	.short	0x010a
        /*054a*/ 	.byte	0x3f
	.zero		1


	//   ....[76]....
        /*054c*/ 	.word	0x00009a00
        /*0550*/ 	.word	0x00000013
        /*0554*/ 	.word	0x00000090
        /*0558*/ 	.short	0x010a
        /*055a*/ 	.byte	0x3f
	.zero		1


	//   ....[77]....
        /*055c*/ 	.word	0x00009ae0
        /*0560*/ 	.word	0x00000005
        /*0564*/ 	.word	0x00000000
        /*0568*/ 	.short	0x010a
        /*056a*/ 	.byte	0x3f
	.zero		1


	//   ....[78]....
        /*056c*/ 	.word	0x00009b30
        /*0570*/ 	.word	0x00000007
        /*0574*/ 	.word	0x00000000
        /*0578*/ 	.short	0x010a
        /*057a*/ 	.byte	0x3f
	.zero		1


	//   ....[79]....
        /*057c*/ 	.word	0x00009b80
        /*0580*/ 	.word	0x00000006
        /*0584*/ 	.word	0x00000000
        /*0588*/ 	.short	0x010a
        /*058a*/ 	.byte	0x3f
	.zero		1


	//   ....[80]....
        /*058c*/ 	.word	0x00009bd0
        /*0590*/ 	.word	0x00000009
        /*0594*/ 	.word	0x00000000
        /*0598*/ 	.short	0x010a
        /*059a*/ 	.byte	0x3f
	.zero		1


	//   ....[81]....
        /*059c*/ 	.word	0x00009c20
        /*05a0*/ 	.word	0x00000006
        /*05a4*/ 	.word	0x00000000
        /*05a8*/ 	.short	0x010a
        /*05aa*/ 	.byte	0x3f
	.zero		1


	//   ....[82]....
        /*05ac*/ 	.word	0x00009c70
        /*05b0*/ 	.word	0x00000009
        /*05b4*/ 	.word	0x00000000
        /*05b8*/ 	.short	0x010a
        /*05ba*/ 	.byte	0x3f
	.zero		1


	//   ....[83]....
        /*05bc*/ 	.word	0x00009cc0
        /*05c0*/ 	.word	0x00000006
        /*05c4*/ 	.word	0x00000000
        /*05c8*/ 	.short	0x010a
        /*05ca*/ 	.byte	0x3f
	.zero		1


	//   ....[84]....
        /*05cc*/ 	.word	0x00009d10
        /*05d0*/ 	.word	0x00000009
        /*05d4*/ 	.word	0x00000000
        /*05d8*/ 	.short	0x010a
        /*05da*/ 	.byte	0x3f
	.zero		1


	//   ....[85]....
        /*05dc*/ 	.word	0x00009d60
        /*05e0*/ 	.word	0x00000006
        /*05e4*/ 	.word	0x00000000
        /*05e8*/ 	.short	0x010a
        /*05ea*/ 	.byte	0x3f
	.zero		1


	//   ....[86]....
        /*05ec*/ 	.word	0x00009db0
        /*05f0*/ 	.word	0x00000009
        /*05f4*/ 	.word	0x00000000
        /*05f8*/ 	.short	0x010a
        /*05fa*/ 	.byte	0x3f
	.zero		1


	//   ....[87]....
        /*05fc*/ 	.word	0x00009e00
        /*0600*/ 	.word	0x00000006
        /*0604*/ 	.word	0x00000000
        /*0608*/ 	.short	0x010a
        /*060a*/ 	.byte	0x3f
	.zero		1


	//   ....[88]....
        /*060c*/ 	.word	0x00009e50
        /*0610*/ 	.word	0x00000009
        /*0614*/ 	.word	0x00000000
        /*0618*/ 	.short	0x010a
        /*061a*/ 	.byte	0x3f
	.zero		1


	//   ....[89]....
        /*061c*/ 	.word	0x00009ea0
        /*0620*/ 	.word	0x00000006
        /*0624*/ 	.word	0x00000000
        /*0628*/ 	.short	0x010a
        /*062a*/ 	.byte	0x3f
	.zero		1


	//   ....[90]....
        /*062c*/ 	.word	0x00009ef0
        /*0630*/ 	.word	0x00000009
        /*0634*/ 	.word	0x00000000
        /*0638*/ 	.short	0x010a
        /*063a*/ 	.byte	0x3f
	.zero		1


	//   ....[91]....
        /*063c*/ 	.word	0x00009f40
        /*0640*/ 	.word	0x00000006
        /*0644*/ 	.word	0x00000000
        /*0648*/ 	.short	0x010a
        /*064a*/ 	.byte	0x3f
	.zero		1


	//   ....[92]....
        /*064c*/ 	.word	0x00009f90
        /*0650*/ 	.word	0x00000009
        /*0654*/ 	.word	0x00000000
        /*0658*/ 	.short	0x010a
        /*065a*/ 	.byte	0x3f
	.zero		1


	//   ....[93]....
        /*065c*/ 	.word	0x00009fe0
        /*0660*/ 	.word	0x00000006
        /*0664*/ 	.word	0x00000000
        /*0668*/ 	.short	0x010a
        /*066a*/ 	.byte	0x3f
	.zero		1


	//----- nvinfo : EIATTR_NUM_MBARRIERS
	.align		4
.L_28:
        /*066c*/ 	.byte	0x03, 0x38
        /*066e*/ 	.short	0x002a


	//----- nvinfo : EIATTR_EXIT_INSTR_OFFSETS
	.align		4
        /*0670*/ 	.byte	0x04, 0x1c
        /*0672*/ 	.short	(.L_30 - .L_29)


	//   ....[0]....
.L_29:
        /*0674*/ 	.word	0x00001340


	//   ....[1]....
        /*0678*/ 	.word	0x000013a0


	//   ....[2]....
        /*067c*/ 	.word	0x00008080


	//   ....[3]....
        /*0680*/ 	.word	0x000080b0


	//   ....[4]....
        /*0684*/ 	.word	0x000097f0


	//----- nvinfo : EIATTR_MAX_THREADS
	.align		4
.L_30:
        /*0688*/ 	.byte	0x04, 0x05
        /*068a*/ 	.short	(.L_32 - .L_31)
.L_31:
        /*068c*/ 	.word	0x00000180
        /*0690*/ 	.word	0x00000001
        /*0694*/ 	.word	0x00000001


	//----- nvinfo : EIATTR_CRS_STACK_SIZE
	.align		4
.L_32:
        /*0698*/ 	.byte	0x04, 0x1e
        /*069a*/ 	.short	(.L_34 - .L_33)
.L_33:
        /*069c*/ 	.word	0x00000000


	//----- nvinfo : EIATTR_CBANK_PARAM_SIZE
	.align		4
.L_34:
        /*06a0*/ 	.byte	0x03, 0x19
        /*06a2*/ 	.short	0x0470


	//----- nvinfo : EIATTR_PARAM_CBANK
	.align		4
        /*06a4*/ 	.byte	0x04, 0x0a
        /*06a6*/ 	.short	(.L_36 - .L_35)
	.align		4
.L_35:
        /*06a8*/ 	.word	index@(.nv.constant0._ZN7cutlass13device_kernelINS_4gemm6kernel13GemmUniversalIN4cute5tupleIJiiiiEEENS1_10collective13CollectiveMmaINS1_37MainloopSm90TmaGmmaWarpSpecializedFP8ILi18ENS5_IJNS4_1CILi1EEESB_SB_EEENS1_32KernelTmaWarpSpecializedPingpongEEENS5_IJNSA_ILi64EEENSA_ILi128EEESF_EEENS_12float_e5m2_tENS5_IJlSB_lEEESI_SJ_NS4_8TiledMMAINS4_8MMA_AtomIJNS4_4SM904GMMA31MMA_64x128x32_F32E5M2E5M2_SS_TNILNSN_7ScaleInE1ELSP_1EEEEEENS4_6LayoutISC_NS5_IJNSA_ILi0EEEST_ST_EEEEENS5_IJNS4_10UnderscoreESW_SW_EEEEENS4_13SM90_TMA_LOADENS4_14ComposedLayoutINS4_7SwizzleILi2ELi4ELi3EEENS4_18smem_ptr_flag_bitsILi8EEENSS_INS5_IJNSA_ILi8EEESF_EEENS5_IJSF_SB_EEEEEEEvNS4_8identityESZ_S19_vS1A_EENS_8epilogue10collective6detail29Sm90TmaWarpSpecializedAdapterINS1D_15DefaultEpilogueISI_SJ_SJ_NS1C_6thread17LinearCombinationISI_Li1EffLNS1H_9ScaleType4KindE0ELNS_15FloatRoundStyleE2ESI_EENS1_15EpilogueDefaultEEEEEvvEEEEvNT_6ParamsE)
        /*06ac*/ 	.short	0x0210
        /*06ae*/ 	.short	0x0470


	//----- nvinfo : EIATTR_SW_WAR
	.align		4
.L_36:
        /*06b0*/ 	.byte	0x04, 0x36
        /*06b2*/ 	.short	(.L_38 - .L_37)
.L_37:
        /*06b4*/ 	.word	0x00000008
.L_38:


//--------------------- .nv.callgraph             --------------------------
	.section	.nv.callgraph,"",@"SHT_CUDA_CALLGRAPH"
	.align	4
	.sectionentsize	8
	.align		4
        /*0000*/ 	.word	0x00000000
	.align		4
        /*0004*/ 	.word	0xffffffff
	.align		4
        /*0008*/ 	.word	0x00000000
	.align		4
        /*000c*/ 	.word	0xfffffffe
	.align		4
        /*0010*/ 	.word	0x00000000
	.align		4
        /*0014*/ 	.word	0xfffffffd
	.align		4
        /*0018*/ 	.word	0x00000000
	.align		4
        /*001c*/ 	.word	0xfffffffc


//--------------------- .nv.constant4             --------------------------
	.section	.nv.constant4,"a",@progbits
	.align	8
	.align		8
.nv.constant4:
        /*0000*/ 	.dword	_ZN39_INTERNAL_51fab704_4_k_cu_3dac58e2_40704cuda3std3__45__cpo5beginE
	.align		8
        /*0008*/ 	.dword	_ZN39_INTERNAL_51fab704_4_k_cu_3dac58e2_40704cuda3std3__45__cpo3endE
	.align		8
        /*0010*/ 	.dword	_ZN39_INTERNAL_51fab704_4_k_cu_3dac58e2_40704cuda3std3__45__cpo6cbeginE
	.align		8
        /*0018*/ 	.dword	_ZN39_INTERNAL_51fab704_4_k_cu_3dac58e2_40704cuda3std3__45__cpo4cendE
	.align		8
        /*0020*/ 	.dword	_ZN39_INTERNAL_51fab704_4_k_cu_3dac58e2_40704cuda3std3__441_GLOBAL__N__51fab704_4_k_cu_3dac58e2_40706ignoreE
	.align		8
        /*0028*/ 	.dword	_ZN39_INTERNAL_51fab704_4_k_cu_3dac58e2_40704cuda3std3__419piecewise_constructE
	.align		8
        /*0030*/ 	.dword	_ZN39_INTERNAL_51fab704_4_k_cu_3dac58e2_40704cuda3std3__48in_placeE
	.align		8
        /*0038*/ 	.dword	_ZN39_INTERNAL_51fab704_4_k_cu_3dac58e2_40704cuda3std6ranges3__45__cpo4swapE
	.align		8
        /*0040*/ 	.dword	_ZN39_INTERNAL_51fab704_4_k_cu_3dac58e2_40704cuda3std6ranges3__45__cpo9iter_moveE
	.align		8
        /*0048*/ 	.dword	_ZN39_INTERNAL_51fab704_4_k_cu_3dac58e2_40704cute7productE
	.align		8
        /*0050*/ 	.dword	_ZN39_INTERNAL_51fab704_4_k_cu_3dac58e2_40704cute1_E


//--------------------- .text._ZN7cutlass13device_kernelINS_4gemm6kernel13GemmUniversalIN4cute5tupleIJiiiiEEENS1_10collective13CollectiveMmaINS1_37MainloopSm90TmaGmmaWarpSpecializedFP8ILi18ENS5_IJNS4_1CILi1EEESB_SB_EEENS1_32KernelTmaWarpSpecializedPingpongEEENS5_IJNSA_ILi64EEENSA_ILi128EEESF_EEENS_12float_e5m2_tENS5_IJlSB_lEEESI_SJ_NS4_8TiledMMAINS4_8MMA_AtomIJNS4_4SM904GMMA31MMA_64x128x32_F32E5M2E5M2_SS_TNILNSN_7ScaleInE1ELSP_1EEEEEENS4_6LayoutISC_NS5_IJNSA_ILi0EEEST_ST_EEEEENS5_IJNS4_10UnderscoreESW_SW_EEEEENS4_13SM90_TMA_LOADENS4_14ComposedLayoutINS4_7SwizzleILi2ELi4ELi3EEENS4_18smem_ptr_flag_bitsILi8EEENSS_INS5_IJNSA_ILi8EEESF_EEENS5_IJSF_SB_EEEEEEEvNS4_8identityESZ_S19_vS1A_EENS_8epilogue10collective6detail29Sm90TmaWarpSpecializedAdapterINS1D_15DefaultEpilogueISI_SJ_SJ_NS1C_6thread17LinearCombinationISI_Li1EffLNS1H_9ScaleType4KindE0ELNS_15FloatRoundStyleE2ESI_EENS1_15EpilogueDefaultEEEEEvvEEEEvNT_6ParamsE --------------------------
	.section	.text._ZN7cutlass13device_kernelINS_4gemm6kernel13GemmUniversalIN4cute5tupleIJiiiiEEENS1_10collective13CollectiveMmaINS1_37MainloopSm90TmaGmmaWarpSpecializedFP8ILi18ENS5_IJNS4_1CILi1EEESB_SB_EEENS1_32KernelTmaWarpSpecializedPingpongEEENS5_IJNSA_ILi64EEENSA_ILi128EEESF_EEENS_12float_e5m2_tENS5_IJlSB_lEEESI_SJ_NS4_8TiledMMAINS4_8MMA_AtomIJNS4_4SM904GMMA31MMA_64x128x32_F32E5M2E5M2_SS_TNILNSN_7ScaleInE1ELSP_1EEEEEENS4_6LayoutISC_NS5_IJNSA_ILi0EEEST_ST_EEEEENS5_IJNS4_10UnderscoreESW_SW_EEEEENS4_13SM90_TMA_LOADENS4_14ComposedLayoutINS4_7SwizzleILi2ELi4ELi3EEENS4_18smem_ptr_flag_bitsILi8EEENSS_INS5_IJNSA_ILi8EEESF_EEENS5_IJSF_SB_EEEEEEEvNS4_8identityESZ_S19_vS1A_EENS_8epilogue10collective6detail29Sm90TmaWarpSpecializedAdapterINS1D_15DefaultEpilogueISI_SJ_SJ_NS1C_6thread17LinearCombinationISI_Li1EffLNS1H_9ScaleType4KindE0ELNS_15FloatRoundStyleE2ESI_EENS1_15EpilogueDefaultEEEEEvvEEEEvNT_6ParamsE,"ax",@progbits
	.align	128
.text._ZN7cutlass13device_kernelINS_4gemm6kernel13GemmUniversalIN4cute5tupleIJiiiiEEENS1_10collective13CollectiveMmaINS1_37MainloopSm90TmaGmmaWarpSpecializedFP8ILi18ENS5_IJNS4_1CILi1EEESB_SB_EEENS1_32KernelTmaWarpSpecializedPingpongEEENS5_IJNSA_ILi64EEENSA_ILi128EEESF_EEENS_12float_e5m2_tENS5_IJlSB_lEEESI_SJ_NS4_8TiledMMAINS4_8MMA_AtomIJNS4_4SM904GMMA31MMA_64x128x32_F32E5M2E5M2_SS_TNILNSN_7ScaleInE1ELSP_1EEEEEENS4_6LayoutISC_NS5_IJNSA_ILi0EEEST_ST_EEEEENS5_IJNS4_10UnderscoreESW_SW_EEEEENS4_13SM90_TMA_LOADENS4_14ComposedLayoutINS4_7SwizzleILi2ELi4ELi3EEENS4_18smem_ptr_flag_bitsILi8EEENSS_INS5_IJNSA_ILi8EEESF_EEENS5_IJSF_SB_EEEEEEEvNS4_8identityESZ_S19_vS1A_EENS_8epilogue10collective6detail29Sm90TmaWarpSpecializedAdapterINS1D_15DefaultEpilogueISI_SJ_SJ_NS1C_6thread17LinearCombinationISI_Li1EffLNS1H_9ScaleType4KindE0ELNS_15FloatRoundStyleE2ESI_EENS1_15EpilogueDefaultEEEEEvvEEEEvNT_6ParamsE:
        .type           _ZN7cutlass13device_kernelINS_4gemm6kernel13GemmUniversalIN4cute5tupleIJiiiiEEENS1_10collective13CollectiveMmaINS1_37MainloopSm90TmaGmmaWarpSpecializedFP8ILi18ENS5_IJNS4_1CILi1EEESB_SB_EEENS1_32KernelTmaWarpSpecializedPingpongEEENS5_IJNSA_ILi64EEENSA_ILi128EEESF_EEENS_12float_e5m2_tENS5_IJlSB_lEEESI_SJ_NS4_8TiledMMAINS4_8MMA_AtomIJNS4_4SM904GMMA31MMA_64x128x32_F32E5M2E5M2_SS_TNILNSN_7ScaleInE1ELSP_1EEEEEENS4_6LayoutISC_NS5_IJNSA_ILi0EEEST_ST_EEEEENS5_IJNS4_10UnderscoreESW_SW_EEEEENS4_13SM90_TMA_LOADENS4_14ComposedLayoutINS4_7SwizzleILi2ELi4ELi3EEENS4_18smem_ptr_flag_bitsILi8EEENSS_INS5_IJNSA_ILi8EEESF_EEENS5_IJSF_SB_EEEEEEEvNS4_8identityESZ_S19_vS1A_EENS_8epilogue10collective6detail29Sm90TmaWarpSpecializedAdapterINS1D_15DefaultEpilogueISI_SJ_SJ_NS1C_6thread17LinearCombinationISI_Li1EffLNS1H_9ScaleType4KindE0ELNS_15FloatRoundStyleE2ESI_EENS1_15EpilogueDefaultEEEEEvvEEEEvNT_6ParamsE,@function
        .size           _ZN7cutlass13device_kernelINS_4gemm6kernel13GemmUniversalIN4cute5tupleIJiiiiEEENS1_10collective13CollectiveMmaINS1_37MainloopSm90TmaGmmaWarpSpecializedFP8ILi18ENS5_IJNS4_1CILi1EEESB_SB_EEENS1_32KernelTmaWarpSpecializedPingpongEEENS5_IJNSA_ILi64EEENSA_ILi128EEESF_EEENS_12float_e5m2_tENS5_IJlSB_lEEESI_SJ_NS4_8TiledMMAINS4_8MMA_AtomIJNS4_4SM904GMMA31MMA_64x128x32_F32E5M2E5M2_SS_TNILNSN_7ScaleInE1ELSP_1EEEEEENS4_6LayoutISC_NS5_IJNSA_ILi0EEEST_ST_EEEEENS5_IJNS4_10UnderscoreESW_SW_EEEEENS4_13SM90_TMA_LOADENS4_14ComposedLayoutINS4_7SwizzleILi2ELi4ELi3EEENS4_18smem_ptr_flag_bitsILi8EEENSS_INS5_IJNSA_ILi8EEESF_EEENS5_IJSF_SB_EEEEEEEvNS4_8identityESZ_S19_vS1A_EENS_8epilogue10collective6detail29Sm90TmaWarpSpecializedAdapterINS1D_15DefaultEpilogueISI_SJ_SJ_NS1C_6thread17LinearCombinationISI_Li1EffLNS1H_9ScaleType4KindE0ELNS_15FloatRoundStyleE2ESI_EENS1_15EpilogueDefaultEEEEEvvEEEEvNT_6ParamsE,(.L_x_233 - _ZN7cutlass13device_kernelINS_4gemm6kernel13GemmUniversalIN4cute5tupleIJiiiiEEENS1_10collective13CollectiveMmaINS1_37MainloopSm90TmaGmmaWarpSpecializedFP8ILi18ENS5_IJNS4_1CILi1EEESB_SB_EEENS1_32KernelTmaWarpSpecializedPingpongEEENS5_IJNSA_ILi64EEENSA_ILi128EEESF_EEENS_12float_e5m2_tENS5_IJlSB_lEEESI_SJ_NS4_8TiledMMAINS4_8MMA_AtomIJNS4_4SM904GMMA31MMA_64x128x32_F32E5M2E5M2_SS_TNILNSN_7ScaleInE1ELSP_1EEEEEENS4_6LayoutISC_NS5_IJNSA_ILi0EEEST_ST_EEEEENS5_IJNS4_10UnderscoreESW_SW_EEEEENS4_13SM90_TMA_LOADENS4_14ComposedLayoutINS4_7SwizzleILi2ELi4ELi3EEENS4_18smem_ptr_flag_bitsILi8EEENSS_INS5_IJNSA_ILi8EEESF_EEENS5_IJSF_SB_EEEEEEEvNS4_8identityESZ_S19_vS1A_EENS_8epilogue10collective6detail29Sm90TmaWarpSpecializedAdapterINS1D_15DefaultEpilogueISI_SJ_SJ_NS1C_6thread17LinearCombinationISI_Li1EffLNS1H_9ScaleType4KindE0ELNS_15FloatRoundStyleE2ESI_EENS1_15EpilogueDefaultEEEEEvvEEEEvNT_6ParamsE)
        .other          _ZN7cutlass13device_kernelINS_4gemm6kernel13GemmUniversalIN4cute5tupleIJiiiiEEENS1_10collective13CollectiveMmaINS1_37MainloopSm90TmaGmmaWarpSpecializedFP8ILi18ENS5_IJNS4_1CILi1EEESB_SB_EEENS1_32KernelTmaWarpSpecializedPingpongEEENS5_IJNSA_ILi64EEENSA_ILi128EEESF_EEENS_12float_e5m2_tENS5_IJlSB_lEEESI_SJ_NS4_8TiledMMAINS4_8MMA_AtomIJNS4_4SM904GMMA31MMA_64x128x32_F32E5M2E5M2_SS_TNILNSN_7ScaleInE1ELSP_1EEEEEENS4_6LayoutISC_NS5_IJNSA_ILi0EEEST_ST_EEEEENS5_IJNS4_10UnderscoreESW_SW_EEEEENS4_13SM90_TMA_LOADENS4_14ComposedLayoutINS4_7SwizzleILi2ELi4ELi3EEENS4_18smem_ptr_flag_bitsILi8EEENSS_INS5_IJNSA_ILi8EEESF_EEENS5_IJSF_SB_EEEEEEEvNS4_8identityESZ_S19_vS1A_EENS_8epilogue10collective6detail29Sm90TmaWarpSpecializedAdapterINS1D_15DefaultEpilogueISI_SJ_SJ_NS1C_6thread17LinearCombinationISI_Li1EffLNS1H_9ScaleType4KindE0ELNS_15FloatRoundStyleE2ESI_EENS1_15EpilogueDefaultEEEEEvvEEEEvNT_6ParamsE,@"STO_CUDA_ENTRY STV_DEFAULT"
_ZN7cutlass13device_kernelINS_4gemm6kernel13GemmUniversalIN4cute5tupleIJiiiiEEENS1_10collective13CollectiveMmaINS1_37MainloopSm90TmaGmmaWarpSpecializedFP8ILi18ENS5_IJNS4_1CILi1EEESB_SB_EEENS1_32KernelTmaWarpSpecializedPingpongEEENS5_IJNSA_ILi64EEENSA_ILi128EEESF_EEENS_12float_e5m2_tENS5_IJlSB_lEEESI_SJ_NS4_8TiledMMAINS4_8MMA_AtomIJNS4_4SM904GMMA31MMA_64x128x32_F32E5M2E5M2_SS_TNILNSN_7ScaleInE1ELSP_1EEEEEENS4_6LayoutISC_NS5_IJNSA_ILi0EEEST_ST_EEEEENS5_IJNS4_10UnderscoreESW_SW_EEEEENS4_13SM90_TMA_LOADENS4_14ComposedLayoutINS4_7SwizzleILi2ELi4ELi3EEENS4_18smem_ptr_flag_bitsILi8EEENSS_INS5_IJNSA_ILi8EEESF_EEENS5_IJSF_SB_EEEEEEEvNS4_8identityESZ_S19_vS1A_EENS_8epilogue10collective6detail29Sm90TmaWarpSpecializedAdapterINS1D_15DefaultEpilogueISI_SJ_SJ_NS1C_6thread17LinearCombinationISI_Li1EffLNS1H_9ScaleType4KindE0ELNS_15FloatRoundStyleE2ESI_EENS1_15EpilogueDefaultEEEEEvvEEEEvNT_6ParamsE:
[----:B------:R-:W-:Y:S01]  /*0000*/  LDC R1, c[0x0][0x28] ;  /* 0x00000a00ff017b82 */ /* 0x000fe20000000800 */
[----:B------:R-:W0:Y:S01]  /*0010*/  S2R R13, SR_TID.X ;  /* 0x00000000000d7919 */ /* 0x000e220000002100 */
[----:B------:R-:W-:Y:S01]  /*0020*/  ELECT P0, URZ, PT ;  /* 0x00000000003f782f */ /* 0x000fe20003800000 */
[----:B------:R-:W-:Y:S01]  /*0030*/  BSSY B0, `(.L_x_0) ;  /* 0x000000f000007945 */ /* 0x000fe20003800000 */
[--C-:B0-----:R-:W-:Y:S02]  /*0040*/  SHF.R.U32.HI R0, RZ, 0x5, R13.reuse ;  /* 0x00000005ff007819 */ /* 0x101fe4000001160d */
[----:B------:R-:W-:-:S03]  /*0050*/  SHF.R.U32.HI R4, RZ, 0x7, R13 ;  /* 0x00000007ff047819 */ /* 0x000fc6000001160d */
[----:B------:R-:W0:Y:S04]  /*0060*/  SHFL.IDX PT, R2, R0, RZ, 0x1f ;  /* 0x00001fff00027589 */ /* 0x000e2800000e0000 */
[----:B------:R1:W2:Y:S01]  /*0070*/  SHFL.IDX PT, R5, R4, RZ, 0x1f ;  /* 0x00001fff04057589 */ /* 0x0002a200000e0000 */
[----:B0-----:R-:W-:-:S13]  /*0080*/  ISETP.NE.OR P0, PT, R2, RZ, !P0 ;  /* 0x000000ff0200720c */ /* 0x001fda0004705670 */
[----:B-12---:R-:W-:Y:S05]  /*0090*/  @P0 BRA `(.L_x_1) ;  /* 0x0000000000200947 */ /* 0x006fea0003800000 */
[----:B------:R-:W-:Y:S02]  /*00a0*/  ULDC.64 UR4, c[0x0][0x198] ;  /* 0x0000660000047ab9 */ /* 0x000fe40000000a00 */
[----:B------:R-:W-:Y:S02]  /*00b0*/  UIADD3 UR6, UP0, UR4, 0xf0, URZ ;  /* 0x000000f004067890 */ /* 0x000fe4000ff1e03f */
[----:B------:R-:W-:Y:S02]  /*00c0*/  UIADD3 UR4, UP1, UR4, 0x1f0, URZ ;  /* 0x000001f004047890 */ /* 0x000fe4000ff3e03f */
[----:B------:R-:W-:Y:S02]  /*00d0*/  UIADD3.X UR7, URZ, UR5, URZ, UP0, !UPT ;  /* 0x000000053f077290 */ /* 0x000fe400087fe43f */
[----:B------:R-:W-:-:S07]  /*00e0*/  UIADD3.X UR5, URZ, UR5, URZ, UP1, !UPT ;  /* 0x000000053f057290 */ /* 0x000fce0008ffe43f */
[----:B------:R0:W-:Y:S02]  /*00f0*/  UTMACCTL.PF [UR6] ;  /* 0x00000000060079b9 */ /* 0x0001e40008040000 */
[----:B------:R0:W-:Y:S02]  /*0100*/  UTMACCTL.PF [UR4] ;  /* 0x00000000040079b9 */ /* 0x0001e40008040000 */
[----:B0-----:R-:W-:Y:S01]  /*0110*/  NOP ;  /* 0x0000000000007918 */ /* 0x001fe20000000000 */
.L_x_1:
[----:B------:R-:W-:Y:S05]  /*0120*/  BSYNC B0 ;  /* 0x0000000000007941 */ /* 0x000fea0003800000 */
.L_x_0:
[----:B------:R-:W0:Y:S02]  /*0130*/  SHFL.IDX PT, R3, R0, RZ, 0x1f ;  /* 0x00001fff00037589 */ /* 0x000e2400000e0000 */
[----:B0-----:R-:W-:-:S13]  /*0140*/  ISETP.NE.AND P0, PT, R3, RZ, PT ;  /* 0x000000ff0300720c */ /* 0x001fda0003f05270 */
[----:B------:R-:W-:Y:S05]  /*0150*/  @P0 BRA `(.L_x_2) ;  /* 0x0000000000d40947 */ /* 0x000fea0003800000 */
[----:B------:R-:W-:Y:S01]  /*0160*/  ELECT P0, URZ, PT ;  /* 0x00000000003f782f */ /* 0x000fe20003800000 */
[----:B------:R-:W-:-:S12]  /*0170*/  BSSY B0, `(.L_x_2) ;  /* 0x0000033000007945 */ /* 0x000fd80003800000 */
[----:B------:R-:W-:Y:S05]  /*0180*/  @!P0 BRA `(.L_x_3) ;  /* 0x0000000000c48947 */ /* 0x000fea0003800000 */
[----:B------:R-:W0:Y:S01]  /*0190*/  S2UR UR8, SR_CgaCtaId ;  /* 0x00000000000879c3 */ /* 0x000e220000008800 */
[----:B------:R-:W-:Y:S01]  /*01a0*/  UMOV UR4, 0x400 ;  /* 0x0000040000047882 */ /* 0x000fe20000000000 */
[----:B------:R-:W-:Y:S01]  /*01b0*/  UMOV UR5, 0x1 ;  /* 0x0000000100057882 */ /* 0x000fe20000000000 */
[----:B------:R-:W-:Y:S02]  /*01c0*/  UMOV UR6, 0x80 ;  /* 0x0000008000067882 */ /* 0x000fe40000000000 */
[----:B------:R-:W-:-:S04]  /*01d0*/  UIADD3 UR6, -UR6, 0x100000, URZ ;  /* 0x0010000006067890 */ /* 0x000fc8000fffe13f */
[----:B------:R-:W-:Y:S02]  /*01e0*/  USHF.L.U32 UR7, UR6, 0xb, URZ ;  /* 0x0000000b06077899 */ /* 0x000fe4000800063f */
[----:B------:R-:W-:Y:S02]  /*01f0*/  USHF.L.U32 UR6, UR6, 0x1, URZ ;  /* 0x0000000106067899 */ /* 0x000fe4000800063f */
[----:B0-----:R-:W-:Y:S02]  /*0200*/  ULEA UR8, UR8, UR4, 0x18 ;  /* 0x0000000408087291 */ /* 0x001fe4000f8ec03f */
[----:B------:R-:W-:-:S04]  /*0210*/  UIADD3 UR4, -UR5, 0x100000, URZ ;  /* 0x0010000005047890 */ /* 0x000fc8000fffe13f */
[----:B------:R-:W-:Y:S02]  /*0220*/  USHF.L.U32 UR5, UR4, 0xb, URZ ;  /* 0x0000000b04057899 */ /* 0x000fe4000800063f */
[----:B------:R-:W-:Y:S01]  /*0230*/  USHF.L.U32 UR4, UR4, 0x1, URZ ;  /* 0x0000000104047899 */ /* 0x000fe2000800063f */
[----:B------:R-:W0:Y:S11]  /*0240*/  FENCE.VIEW.ASYNC.S ;  /* 0x00000000000073c6 */ /* 0x000e360000000000 */
[----:B0-----:R0:W1:Y:S01]  /*0250*/  SYNCS.EXCH.64 URZ, [UR8], UR4 ;  /* 0x00000004083f75b2 */ /* 0x0010620008000100 */
[----:B------:R0:W2:Y:S01]  /*0260*/  SYNCS.EXCH.64 URZ, [UR8+0x90], UR6 ;  /* 0x00009006083f75b2 */ /* 0x0000a20008000100 */
[----:B------:R0:W3:Y:S01]  /*0270*/  SYNCS.EXCH.64 URZ, [UR8+0x8], UR4 ;  /* 0x00000804083f75b2 */ /* 0x0000e20008000100 */
[----:B------:R0:W4:Y:S01]  /*0280*/  SYNCS.EXCH.64 URZ, [UR8+0x98], UR6 ;  /* 0x00009806083f75b2 */ /* 0x0001220008000100 */
[----:B------:R0:W0:Y:S01]  /*0290*/  SYNCS.EXCH.64 URZ, [UR8+0x10], UR4 ;  /* 0x00001004083f75b2 */ /* 0x0000220008000100 */
        /* <DEDUP_REMOVED lines=31> */
[----:B-1234-:R-:W-:Y:S01]  /*0490*/  NOP ;  /* 0x0000000000007918 */ /* 0x01efe20000000000 */
.L_x_3:
[----:B0-----:R-:W-:Y:S05]  /*04a0*/  BSYNC B0 ;  /* 0x0000000000007941 */ /* 0x001fea0003800000 */
.L_x_2:
[----:B------:R-:W0:Y:S01]  /*04b0*/  SHFL.IDX PT, R6, R0, RZ, 0x1f ;  /* 0x00001fff00067589 */ /* 0x000e2200000e0000 */
[----:B------:R-:W-:Y:S01]  /*04c0*/  ELECT P0, URZ, PT ;  /* 0x00000000003f782f */ /* 0x000fe20003800000 */
[----:B------:R-:W-:Y:S01]  /*04d0*/  NOP ;  /* 0x0000000000007918 */ /* 0x000fe20000000000 */
[----:B------:R-:W-:Y:S01]  /*04e0*/  ELECT P1, URZ, PT ;  /* 0x00000000003f782f */ /* 0x000fe20003820000 */
[----:B------:R1:W2:Y:S01]  /*04f0*/  SHFL.IDX PT, R3, R0, RZ, 0x1f ;  /* 0x00001fff00037589 */ /* 0x0002a200000e0000 */
[----:B------:R-:W-:Y:S01]  /*0500*/  UMOV UR4, 0x20 ;  /* 0x0000002000047882 */ /* 0x000fe20000000000 */
[----:B------:R-:W-:Y:S01]  /*0510*/  UMOV UR11, 0x80 ;  /* 0x00000080000b7882 */ /* 0x000fe20000000000 */
[----:B------:R-:W-:Y:S01]  /*0520*/  NOP ;  /* 0x0000000000007918 */ /* 0x000fe20000000000 */
[----:B------:R-:W3:Y:S01]  /*0530*/  SHFL.IDX PT, R4, R4, RZ, 0x1f ;  /* 0x00001fff04047589 */ /* 0x000ee200000e0000 */
[C---:B------:R-:W-:Y:S01]  /*0540*/  VIADD R33, R5.reuse, 0xffffffff ;  /* 0xffffffff05217836 */ /* 0x040fe20000000000 */
[----:B------:R-:W-:Y:S01]  /*0550*/  ULDC.64 UR18, c[0x0][0x208] ;  /* 0x0000820000127ab9 */ /* 0x000fe20000000a00 */
[----:B------:R-:W-:-:S02]  /*0560*/  ISETP.NE.AND P3, PT, R5, RZ, PT ;  /* 0x000000ff0500720c */ /* 0x000fc40003f65270 */
[----:B-1----:R-:W-:Y:S02]  /*0570*/  SHF.R.S32.HI R0, RZ, 0x1f, R13 ;  /* 0x0000001fff007819 */ /* 0x002fe4000001140d */
[----:B------:R-:W-:Y:S02]  /*0580*/  ISETP.GE.U32.AND P2, PT, R33, 0x2, PT ;  /* 0x000000022100780c */ /* 0x000fe40003f46070 */
[----:B------:R-:W-:-:S04]  /*0590*/  LEA.HI R0, R0, R13, RZ, 0x7 ;  /* 0x0000000d00007211 */ /* 0x000fc800078f38ff */
[----:B------:R-:W-:Y:S02]  /*05a0*/  LOP3.LUT R0, R0, 0xffffff80, RZ, 0xc0, !PT ;  /* 0xffffff8000007812 */ /* 0x000fe400078ec0ff */
[----:B0-----:R-:W-:-:S03]  /*05b0*/  ISETP.NE.OR P0, PT, R6, RZ, !P0 ;  /* 0x000000ff0600720c */ /* 0x001fc60004705670 */
[----:B------:R-:W-:Y:S01]  /*05c0*/  IMAD.IADD R11, R13, 0x1, -R0 ;  /* 0x000000010d0b7824 */ /* 0x000fe200078e0a00 */
[----:B--2---:R-:W-:Y:S02]  /*05d0*/  ISETP.NE.OR P1, PT, R3, RZ, !P1 ;  /* 0x000000ff0300720c */ /* 0x004fe40004f25670 */
[----:B------:R-:W-:Y:S02]  /*05e0*/  SHF.R.S32.HI R3, RZ, 0x1f, R2 ;  /* 0x0000001fff037819 */ /* 0x000fe40000011402 */
[----:B---3--:R-:W-:Y:S02]  /*05f0*/  R2UR UR15, R4 ;  /* 0x00000000040f72ca */ /* 0x008fe400000e0000 */
[----:B------:R-:W-:-:S03]  /*0600*/  LEA.HI R3, R3, R2, RZ, 0x2 ;  /* 0x0000000203037211 */ /* 0x000fc600078f10ff */
[----:B------:R-:W-:Y:S01]  /*0610*/  VOTEU.ALL UP0, P0 ;  /* 0x00000000003f7886 */ /* 0x000fe20000000000 */
[----:B------:R-:W-:-:S03]  /*0620*/  LOP3.LUT R3, R3, 0xfffffffc, RZ, 0xc0, !PT ;  /* 0xfffffffc03037812 */ /* 0x000fc600078ec0ff */
[----:B------:R-:W-:Y:S01]  /*0630*/  VOTEU.ALL UP1, P1 ;  /* 0x00000000003f7886 */ /* 0x000fe20000820000 */
[----:B------:R-:W0:Y:S01]  /*0640*/  @!UP0 S2UR UR7, SR_CgaCtaId ;  /* 0x00000000000789c3 */ /* 0x000e220000008800 */
[----:B------:R-:W-:Y:S01]  /*0650*/  @!UP0 UMOV UR6, 0x400 ;  /* 0x0000040000068882 */ /* 0x000fe20000000000 */
[----:B------:R-:W-:-:S04]  /*0660*/  @!UP0 UIADD3 UR4, -UR4, 0x100000, URZ ;  /* 0x0010000004048890 */ /* 0x000fc8000fffe13f */
[----:B------:R-:W-:Y:S02]  /*0670*/  @!UP0 USHF.L.U32 UR5, UR4, 0xb, URZ ;  /* 0x0000000b04058899 */ /* 0x000fe4000800063f */
[----:B------:R-:W-:Y:S01]  /*0680*/  @!UP0 USHF.L.U32 UR4, UR4, 0x1, URZ ;  /* 0x0000000104048899 */ /* 0x000fe2000800063f */
[----:B------:R-:W-:Y:S01]  /*0690*/  IMAD.IADD R20, R2, 0x1, -R3 ;  /* 0x0000000102147824 */ /* 0x000fe200078e0a03 */
[----:B------:R-:W-:Y:S01]  /*06a0*/  @!UP1 UMOV UR9, 0x400 ;  /* 0x0000040000099882 */ /* 0x000fe20000000000 */
[----:B------:R-:W-:Y:S01]  /*06b0*/  VOTEU.ALL UP2, P1 ;  /* 0x00000000003f7886 */ /* 0x000fe20000840000 */
[----:B------:R-:W-:Y:S01]  /*06c0*/  VOTEU.ALL UP3, P1 ;  /* 0x00000000003f7886 */ /* 0x000fe20000860000 */
[----:B------:R-:W-:Y:S01]  /*06d0*/  VOTEU.ALL UP4, P1 ;  /* 0x00000000003f7886 */ /* 0x000fe20000880000 */
[----:B------:R-:W1:Y:S01]  /*06e0*/  @!UP1 S2UR UR10, SR_CgaCtaId ;  /* 0x00000000000a99c3 */ /* 0x000e620000008800 */
[----:B------:R-:W-:Y:S01]  /*06f0*/  VOTEU.ALL UP5, P1 ;  /* 0x00000000003f7886 */ /* 0x000fe200008a0000 */
[----:B0-----:R-:W-:-:S02]  /*0700*/  @!UP0 ULEA UR8, UR7, UR6, 0x18 ;  /* 0x0000000607088291 */ /* 0x001fc4000f8ec03f */
[----:B------:R-:W-:-:S04]  /*0710*/  @!UP1 UIADD3 UR6, -UR11, 0x100000, URZ ;  /* 0x001000000b069890 */ /* 0x000fc8000fffe13f */
[----:B------:R-:W-:Y:S02]  /*0720*/  @!UP1 USHF.L.U32 UR7, UR6, 0xb, URZ ;  /* 0x0000000b06079899 */ /* 0x000fe4000800063f */
[----:B------:R-:W-:Y:S01]  /*0730*/  @!UP1 USHF.L.U32 UR6, UR6, 0x1, URZ ;  /* 0x0000000106069899 */ /* 0x000fe2000800063f */
[----:B------:R-:W-:Y:S01]  /*0740*/  VOTEU.ALL UP0, P0 ;  /* 0x00000000003f7886 */ /* 0x000fe20000000000 */
[----:B-1----:R-:W-:Y:S01]  /*0750*/  @!UP1 ULEA UR9, UR10, UR9, 0x18 ;  /* 0x000000090a099291 */ /* 0x002fe2000f8ec03f */
[----:B------:R-:W-:Y:S02]  /*0760*/  VOTEU.ALL UP1, P0 ;  /* 0x00000000003f7886 */ /* 0x000fe40000020000 */
[----:B------:R-:W-:Y:S01]  /*0770*/  ULDC.64 UR10, c[0x0][0x598] ;  /* 0x00016600000a7ab9 */ /* 0x000fe20000000a00 */
[----:B------:R-:W-:Y:S01]  /*0780*/  ISETP.NE.AND P0, PT, R20, 0x3, PT ;  /* 0x000000031400780c */ /* 0x000fe20003f05270 */
[----:B------:R-:W0:Y:S02]  /*0790*/  FENCE.VIEW.ASYNC.S ;  /* 0x00000000000073c6 */ /* 0x000e240000000000 */
[----:B0-----:R0:W1:Y:S01]  /*07a0*/  @!UP0 SYNCS.EXCH.64 URZ, [UR8+0x150], UR4 ;  /* 0x00015004083f85b2 */ /* 0x0010620008000100 */
[----:B------:R-:W-:-:S02]  /*07b0*/  ISETP.NE.U32.AND P1, PT, RZ, UR10, PT ;  /* 0x0000000aff007c0c */ /* 0x000fc4000bf25070 */
[----:B------:R-:W-:Y:S02]  /*07c0*/  ISETP.EQ.OR P0, PT, R20, RZ, !P0 ;  /* 0x000000ff1400720c */ /* 0x000fe40004702670 */
[----:B------:R-:W-:Y:S02]  /*07d0*/  ISETP.NE.AND.EX P1, PT, RZ, UR11, PT, P1 ;  /* 0x0000000bff007c0c */ /* 0x000fe4000bf25310 */
[----:B------:R-:W-:-:S04]  /*07e0*/  ISETP.EQ.AND P0, PT, R5, RZ, P0 ;  /* 0x000000ff0500720c */ /* 0x000fc80000702270 */
[----:B------:R-:W-:-:S04]  /*07f0*/  SEL R7, RZ, 0x1, !P0 ;  /* 0x00000001ff077807 */ /* 0x000fc80004000000 */
[----:B------:R-:W-:Y:S01]  /*0800*/  SEL R7, R7, 0x2, P2 ;  /* 0x0000000207077807 */ /* 0x000fe20001000000 */
[----:B------:R0:W1:Y:S01]  /*0810*/  @!UP1 SYNCS.EXCH.64 URZ, [UR8+0x158], UR4 ;  /* 0x00015804083f95b2 */ /* 0x0000620008000100 */
[----:B------:R-:W-:Y:S01]  /*0820*/  NOP ;  /* 0x0000000000007918 */ /* 0x000fe20000000000 */
[----:B------:R0:W1:Y:S01]  /*0830*/  @!UP2 SYNCS.EXCH.64 URZ, [UR9+0x130], UR6 ;  /* 0x00013006093fa5b2 */ /* 0x0000620008000100 */
[----:B------:R0:W1:Y:S01]  /*0840*/  @!UP3 SYNCS.EXCH.64 URZ, [UR9+0x138], UR6 ;  /* 0x00013806093fb5b2 */ /* 0x0000620008000100 */
[----:B------:R0:W1:Y:S01]  /*0850*/  @!UP4 SYNCS.EXCH.64 URZ, [UR9+0x140], UR6 ;  /* 0x00014006093fc5b2 */ /* 0x0000620008000100 */
[----:B------:R0:W1:Y:S01]  /*0860*/  @!UP5 SYNCS.EXCH.64 URZ, [UR9+0x148], UR6 ;  /* 0x00014806093fd5b2 */ /* 0x0000620008000100 */
[----:B------:R-:W-:Y:S01]  /*0870*/  NOP ;  /* 0x0000000000007918 */ /* 0x000fe20000000000 */
[----:B-1----:R-:W-:Y:S06]  /*0880*/  BAR.SYNC.DEFER_BLOCKING 0x0 ;  /* 0x0000000000007b1d */ /* 0x002fec0000010000 */
[----:B0-----:R-:W-:Y:S05]  /*0890*/  @!P1 BRA `(.L_x_4) ;  /* 0x00000000001c9947 */ /* 0x001fea0003800000 */
[----:B------:R-:W0:Y:S02]  /*08a0*/  LDC.64 R2, c[0x0][0x598] ;  /* 0x00016600ff027b82 */ /* 0x000e240000000a00 */
[----:B0-----:R-:W2:Y:S02]  /*08b0*/  LDG.E.64 R2, desc[UR18][R2.64] ;  /* 0x0000001202027981 */ /* 0x001ea4000c1e1b00 */
[----:B--2---:R-:W-:-:S04]  /*08c0*/  ISETP.NE.U32.AND P0, PT, R2, RZ, PT ;  /* 0x000000ff0200720c */ /* 0x004fc80003f05070 */
[----:B------:R-:W-:-:S13]  /*08d0*/  ISETP.NE.AND.EX P0, PT, R3, RZ, PT, P0 ;  /* 0x000000ff0300720c */ /* 0x000fda0003f05300 */
[----:B------:R-:W-:Y:S05]  /*08e0*/  @!P0 BRA `(.L_x_4) ;  /* 0x0000000000088947 */ /* 0x000fea0003800000 */
[----:B------:R2:W5:Y:S01]  /*08f0*/  LD.E R10, desc[UR18][R2.64] ;  /* 0x00000012020a7980 */ /* 0x000562000c101900 */
[----:B------:R-:W-:Y:S05]  /*0900*/  BRA `(.L_x_5) ;  /* 0x0000000000207947 */ /* 0x000fea0003800000 */
.L_x_4:
[----:B------:R-:W-:Y:S02]  /*0910*/  ULDC.64 UR4, c[0x0][0x588] ;  /* 0x0001620000047ab9 */ /* 0x000fe40000000a00 */
[----:B------:R-:W-:-:S04]  /*0920*/  ISETP.NE.U32.AND P0, PT, RZ, UR4, PT ;  /* 0x00000004ff007c0c */ /* 0x000fc8000bf05070 */
[----:B------:R-:W-:-:S13]  /*0930*/  ISETP.NE.AND.EX P0, PT, RZ, UR5, PT, P0 ;  /* 0x00000005ff007c0c */ /* 0x000fda000bf05300 */
[----:B------:R-:W-:Y:S05]  /*0940*/  @!P0 BRA `(.L_x_6) ;  /* 0x00000000000c8947 */ /* 0x000fea0003800000 */
[----:B------:R-:W0:Y:S02]  /*0950*/  LDC.64 R2, c[0x0][0x588] ;  /* 0x00016200ff027b82 */ /* 0x000e240000000a00 */
[----:B0-----:R0:W5:Y:S01]  /*0960*/  LDG.E R10, desc[UR18][R2.64] ;  /* 0x00000012020a7981 */ /* 0x001162000c1e1900 */
[----:B------:R-:W-:Y:S05]  /*0970*/  BRA `(.L_x_5) ;  /* 0x0000000000047947 */ /* 0x000fea0003800000 */
.L_x_6:
[----:B------:R-:W1:Y:S02]  /*0980*/  LDC R10, c[0x0][0x580] ;  /* 0x00016000ff0a7b82 */ /* 0x000e640000000800 */
.L_x_5:
[----:B------:R-:W-:Y:S02]  /*0990*/  ULDC.64 UR4, c[0x0][0x5a0] ;  /* 0x0001680000047ab9 */ /* 0x000fe40000000a00 */
[----:B------:R-:W-:-:S04]  /*09a0*/  ISETP.NE.U32.AND P0, PT, RZ, UR4, PT ;  /* 0x00000004ff007c0c */ /* 0x000fc8000bf05070 */
[----:B------:R-:W-:-:S13]  /*09b0*/  ISETP.NE.AND.EX P0, PT, RZ, UR5, PT, P0 ;  /* 0x00000005ff007c0c */ /* 0x000fda000bf05300 */
[----:B------:R-:W-:Y:S05]  /*09c0*/  @!P0 BRA `(.L_x_7) ;  /* 0x00000000001c8947 */ /* 0x000fea0003800000 */
[----:B0-2---:R-:W0:Y:S02]  /*09d0*/  LDC.64 R2, c[0x0][0x5a0] ;  /* 0x00016800ff027b82 */ /* 0x005e240000000a00 */
[----:B0-----:R-:W2:Y:S02]  /*09e0*/  LDG.E.64 R2, desc[UR18][R2.64] ;  /* 0x0000001202027981 */ /* 0x001ea4000c1e1b00 */
[----:B--2---:R-:W-:-:S04]  /*09f0*/  ISETP.NE.U32.AND P0, PT, R2, RZ, PT ;  /* 0x000000ff0200720c */ /* 0x004fc80003f05070 */
[----:B------:R-:W-:-:S13]  /*0a00*/  ISETP.NE.AND.EX P0, PT, R3, RZ, PT, P0 ;  /* 0x000000ff0300720c */ /* 0x000fda0003f05300 */
[----:B------:R-:W-:Y:S05]  /*0a10*/  @!P0 BRA `(.L_x_7) ;  /* 0x0000000000088947 */ /* 0x000fea0003800000 */
[----:B------:R0:W5:Y:S01]  /*0a20*/  LD.E R12, desc[UR18][R2.64] ;  /* 0x00000012020c7980 */ /* 0x000162000c101900 */
[----:B------:R-:W-:Y:S05]  /*0a30*/  BRA `(.L_x_8) ;  /* 0x0000000000207947 */ /* 0x000fea0003800000 */
.L_x_7:
[----:B------:R-:W-:Y:S02]  /*0a40*/  ULDC.64 UR4, c[0x0][0x590] ;  /* 0x0001640000047ab9 */ /* 0x000fe40000000a00 */
[----:B------:R-:W-:-:S04]  /*0a50*/  ISETP.NE.U32.AND P0, PT, RZ, UR4, PT ;  /* 0x00000004ff007c0c */ /* 0x000fc8000bf05070 */
[----:B------:R-:W-:-:S13]  /*0a60*/  ISETP.NE.AND.EX P0, PT, RZ, UR5, PT, P0 ;  /* 0x00000005ff007c0c */ /* 0x000fda000bf05300 */
[----:B------:R-:W-:Y:S05]  /*0a70*/  @!P0 BRA `(.L_x_9) ;  /* 0x00000000000c8947 */ /* 0x000fea0003800000 */
[----:B0-2---:R-:W0:Y:S02]  /*0a80*/  LDC.64 R2, c[0x0][0x590] ;  /* 0x00016400ff027b82 */ /* 0x005e240000000a00 */
[----:B0-----:R4:W5:Y:S01]  /*0a90*/  LDG.E R12, desc[UR18][R2.64] ;  /* 0x00000012020c7981 */ /* 0x001962000c1e1900 */
[----:B------:R-:W-:Y:S05]  /*0aa0*/  BRA `(.L_x_8) ;  /* 0x0000000000047947 */ /* 0x000fea0003800000 */
.L_x_9:
[----:B------:R-:W3:Y:S02]  /*0ab0*/  LDC R12, c[0x0][0x584] ;  /* 0x00016100ff0c7b82 */ /* 0x000ee40000000800 */
.L_x_8:
[----:B------:R-:W1:Y:S01]  /*0ac0*/  LDC R0, c[0x0][0x65c] ;  /* 0x00019700ff007b82 */ /* 0x000e620000000800 */
[----:B------:R-:W0:Y:S01]  /*0ad0*/  S2R R21, SR_CTAID.Y ;  /* 0x0000000000157919 */ /* 0x000e220000002600 */
[----:B------:R-:W-:Y:S01]  /*0ae0*/  ULDC UR8, c[0x0][0x28c] ;  /* 0x0000a30000087ab9 */ /* 0x000fe20000000800 */
[----:B------:R-:W-:Y:S01]  /*0af0*/  ISETP.NE.AND P0, PT, R5, 0x2, PT ;  /* 0x000000020500780c */ /* 0x000fe20003f05270 */
[----:B------:R-:W-:Y:S01]  /*0b00*/  UIADD3 UR8, UR8, 0x3f, URZ ;  /* 0x0000003f08087890 */ /* 0x000fe2000fffe03f */
[----:B------:R-:W3:Y:S01]  /*0b10*/  S2R R14, SR_CTAID.X ;  /* 0x00000000000e7919 */ /* 0x000ee20000002500 */
[----:B------:R-:W-:Y:S01]  /*0b20*/  UMOV UR5, URZ ;  /* 0x0000003f00057c82 */ /* 0x000fe20008000000 */
[----:B------:R-:W-:Y:S01]  /*0b30*/  UMOV UR4, URZ ;  /* 0x0000003f00047c82 */ /* 0x000fe20008000000 */
[----:B------:R-:W-:-:S04]  /*0b40*/  USHF.R.S32.HI UR9, URZ, 0x1f, UR8 ;  /* 0x0000001f3f097899 */ /* 0x000fc80008011408 */
[----:B------:R-:W-:-:S04]  /*0b50*/  ULEA.HI UR9, UR9, UR8, URZ, 0x6 ;  /* 0x0000000809097291 */ /* 0x000fc8000f8f303f */
[----:B------:R-:W-:Y:S01]  /*0b60*/  USHF.R.S32.HI UR13, URZ, 0x6, UR9 ;  /* 0x000000063f0d7899 */ /* 0x000fe20008011409 */
[----:B-1----:R-:W-:-:S13]  /*0b70*/  ISETP.NE.AND P2, PT, R0, 0x1, PT ;  /* 0x000000010000780c */ /* 0x002fda0003f45270 */
[----:B------:R-:W3:Y:S01]  /*0b80*/  @P2 LDC R15, c[0x0][0x10] ;  /* 0x00000400ff0f2b82 */ /* 0x000ee20000000800 */
[----:B0-2-4-:R-:W-:Y:S02]  /*0b90*/  @P2 IMAD.MOV.U32 R2, RZ, RZ, R21 ;  /* 0x000000ffff022224 */ /* 0x015fe400078e0015 */
[----:B------:R-:W-:Y:S02]  /*0ba0*/  @P2 IMAD.MOV.U32 R3, RZ, RZ, RZ ;  /* 0x000000ffff032224 */ /* 0x000fe400078e00ff */
[----:B------:R-:W-:-:S03]  /*0bb0*/  @P2 IMAD.MOV.U32 R5, RZ, RZ, RZ ;  /* 0x000000ffff052224 */ /* 0x000fc600078e00ff */
[----:B------:R-:W0:Y:S01]  /*0bc0*/  @!P2 LDC R9, c[0x0][0xc] ;  /* 0x00000300ff09ab82 */ /* 0x000e220000000800 */
[----:B------:R-:W-:Y:S01]  /*0bd0*/  ULDC UR6, c[0x0][0xc] ;  /* 0x0000030000067ab9 */ /* 0x000fe20000000800 */
[----:B------:R-:W-:Y:S02]  /*0be0*/  ULDC UR7, c[0x0][0x10] ;  /* 0x0000040000077ab9 */ /* 0x000fe40000000800 */
[----:B------:R-:W-:-:S04]  /*0bf0*/  UIMAD.WIDE.U32 UR6, UR6, UR7, URZ ;  /* 0x00000007060672a5 */ /* 0x000fc8000f8e003f */
[----:B------:R-:W1:Y:S01]  /*0c00*/  LDC R8, c[0x0][0x14] ;  /* 0x00000500ff087b82 */ /* 0x000e620000000800 */
[----:B---3--:R-:W-:-:S04]  /*0c10*/  @P2 IMAD.WIDE.U32 R2, R14, R15, R2 ;  /* 0x0000000f0e022225 */ /* 0x008fc800078e0002 */
[----:B------:R-:W-:Y:S02]  /*0c20*/  IMAD.MOV.U32 R15, RZ, RZ, RZ ;  /* 0x000000ffff0f7224 */ /* 0x000fe400078e00ff */
[----:B------:R-:W-:Y:S02]  /*0c30*/  @P2 IMAD.IADD R3, R3, 0x1, R5 ;  /* 0x0000000103032824 */ /* 0x000fe400078e0205 */
[----:B0-----:R-:W-:-:S04]  /*0c40*/  @!P2 IMAD.WIDE.U32 R4, R9, R21, R14 ;  /* 0x000000150904a225 */ /* 0x001fc800078e000e */
[----:B------:R-:W-:Y:S02]  /*0c50*/  @!P2 IMAD.MOV.U32 R2, RZ, RZ, R4 ;  /* 0x000000ffff02a224 */ /* 0x000fe400078e0004 */
[----:B------:R-:W-:Y:S02]  /*0c60*/  @!P2 IMAD.MOV.U32 R3, RZ, RZ, R5 ;  /* 0x000000ffff03a224 */ /* 0x000fe400078e0005 */
[C---:B-1----:R-:W-:Y:S02]  /*0c70*/  IMAD R17, R8.reuse, UR7, RZ ;  /* 0x0000000708117c24 */ /* 0x042fe4000f8e02ff */
[----:B------:R-:W-:Y:S01]  /*0c80*/  IMAD.WIDE.U32 R8, R8, UR6, RZ ;  /* 0x0000000608087c25 */ /* 0x000fe2000f8e00ff */
[----:B------:R-:W-:-:S03]  /*0c90*/  ULDC.64 UR6, c[0x0][0x650] ;  /* 0x0001940000067ab9 */ /* 0x000fc60000000a00 */
[----:B------:R-:W-:Y:S01]  /*0ca0*/  IMAD.IADD R0, R9, 0x1, R17 ;  /* 0x0000000109007824 */ /* 0x000fe200078e0211 */
[----:B------:R-:W-:Y:S06]  /*0cb0*/  @P0 BRA `(.L_x_10) ;  /* 0x0000000000200947 */ /* 0x000fec0003800000 */
[----:B------:R-:W-:Y:S01]  /*0cc0*/  UISETP.GE.U32.AND UP0, UPT, UR13, 0x12, UPT ;  /* 0x000000120d00788c */ /* 0x000fe2000bf06070 */
[----:B------:R-:W-:Y:S01]  /*0cd0*/  IADD3 R2, P0, R2, R8, RZ ;  /* 0x0000000802027210 */ /* 0x000fe20007f1e0ff */
[----:B------:R-:W-:-:S04]  /*0ce0*/  UIMAD.WIDE.U32 UR4, UR13, 0x38e38e39, URZ ;  /* 0x38e38e390d0478a5 */ /* 0x000fc8000f8e003f */
[----:B------:R-:W-:Y:S01]  /*0cf0*/  USHF.R.U32.HI UR5, URZ, 0x2, UR5 ;  /* 0x000000023f057899 */ /* 0x000fe20008011605 */
[----:B------:R-:W-:Y:S02]  /*0d00*/  IMAD.X R3, R0, 0x1, R3, P0 ;  /* 0x0000000100037824 */ /* 0x000fe400000e0603 */
[----:B------:R-:W-:Y:S02]  /*0d10*/  UMOV UR4, URZ ;  /* 0x0000003f00047c82 */ /* 0x000fe40008000000 */
[----:B------:R-:W-:Y:S02]  /*0d20*/  @UP0 ULOP3.LUT UR4, UR5, 0x1, URZ, 0xc0, !UPT ;  /* 0x0000000105040892 */ /* 0x000fe4000f8ec03f */
[----:B------:R-:W-:-:S12]  /*0d30*/  UIMAD UR5, UR5, -0x12, UR13 ;  /* 0xffffffee050578a4 */ /* 0x000fd8000f8e020d */
.L_x_10:
[----:B------:R-:W-:Y:S01]  /*0d40*/  ISETP.GE.U32.AND P0, PT, R2, UR6, PT ;  /* 0x0000000602007c0c */ /* 0x000fe2000bf06070 */
[----:B------:R-:W-:Y:S01]  /*0d50*/  IMAD.MOV.U32 R6, RZ, RZ, -0x1 ;  /* 0xffffffffff067424 */ /* 0x000fe200078e00ff */
[----:B------:R-:W-:Y:S01]  /*0d60*/  PRMT R16, RZ, 0x7610, R16 ;  /* 0x00007610ff107816 */ /* 0x000fe20000000010 */
[----:B------:R-:W-:Y:S01]  /*0d70*/  IMAD.MOV.U32 R5, RZ, RZ, -0x1 ;  /* 0xffffffffff057424 */ /* 0x000fe200078e00ff */
[----:B------:R-:W-:Y:S01]  /*0d80*/  ISETP.GE.U32.AND.EX P0, PT, R3, UR7, PT, P0 ;  /* 0x0000000703007c0c */ /* 0x000fe2000bf06100 */
[----:B------:R-:W-:-:S12]  /*0d90*/  IMAD.MOV.U32 R4, RZ, RZ, -0x1 ;  /* 0xffffffffff047424 */ /* 0x000fd800078e00ff */
[----:B------:R-:W-:Y:S05]  /*0da0*/  @P0 BRA `(.L_x_11) ;  /* 0x00000004005c0947 */ /* 0x000fea0003800000 */
[----:B------:R-:W0:Y:S01]  /*0db0*/  LDC.64 R24, c[0x0][0x628] ;  /* 0x00018a00ff187b82 */ /* 0x000e220000000a00 */
[----:B------:R-:W-:Y:S02]  /*0dc0*/  IMAD.MOV.U32 R4, RZ, RZ, R2 ;  /* 0x000000ffff047224 */ /* 0x000fe400078e0002 */
[----:B------:R-:W-:-:S05]  /*0dd0*/  IMAD.MOV.U32 R5, RZ, RZ, R3 ;  /* 0x000000ffff057224 */ /* 0x000fca00078e0003 */
[----:B------:R-:W1:Y:S08]  /*0de0*/  LDC R6, c[0x0][0x630] ;  /* 0x00018c00ff067b82 */ /* 0x000e700000000800 */
[----:B------:R-:W2:Y:S01]  /*0df0*/  LDC.64 R26, c[0x0][0x620] ;  /* 0x00018800ff1a7b82 */ /* 0x000ea20000000a00 */
[----:B0-----:R-:W-:-:S04]  /*0e00*/  ISETP.NE.U32.AND P0, PT, R24, RZ, PT ;  /* 0x000000ff1800720c */ /* 0x001fc80003f05070 */
[----:B------:R-:W-:-:S13]  /*0e10*/  ISETP.NE.AND.EX P0, PT, R25, RZ, PT, P0 ;  /* 0x000000ff1900720c */ /* 0x000fda0003f05300 */
[----:B-12---:R-:W-:Y:S05]  /*0e20*/  @!P0 BRA `(.L_x_12) ;  /* 0x0000000000288947 */ /* 0x006fea0003800000 */
[----:B------:R-:W0:Y:S02]  /*0e30*/  LDC R19, c[0x0][0x634] ;  /* 0x00018d00ff137b82 */ /* 0x000e240000000800 */
[----:B0-----:R-:W-:-:S05]  /*0e40*/  IADD3 R19, P0, R2, R19, RZ ;  /* 0x0000001302137210 */ /* 0x001fca0007f1e0ff */
[----:B------:R-:W-:-:S04]  /*0e50*/  IMAD.X R23, RZ, RZ, R3, P0 ;  /* 0x000000ffff177224 */ /* 0x000fc800000e0603 */
[----:B------:R-:W-:-:S04]  /*0e60*/  IMAD.WIDE.U32 R4, R23, R24, RZ ;  /* 0x0000001817047225 */ /* 0x000fc800078e00ff */
[----:B------:R-:W-:-:S04]  /*0e70*/  IMAD.WIDE.U32 R16, P0, R19, R25, R4 ;  /* 0x0000001913107225 */ /* 0x000fc80007800004 */
[----:B------:R-:W-:-:S04]  /*0e80*/  IMAD.WIDE.U32 R4, R19, R24, RZ ;  /* 0x0000001813047225 */ /* 0x000fc800078e00ff */
[----:B------:R-:W-:Y:S01]  /*0e90*/  IMAD.X R19, RZ, RZ, RZ, P0 ;  /* 0x000000ffff137224 */ /* 0x000fe200000e06ff */
[----:B------:R-:W-:Y:S01]  /*0ea0*/  IADD3 RZ, P0, R5, R16, RZ ;  /* 0x0000001005ff7210 */ /* 0x000fe20007f1e0ff */
[----:B------:R-:W-:-:S04]  /*0eb0*/  IMAD.MOV.U32 R18, RZ, RZ, R17 ;  /* 0x000000ffff127224 */ /* 0x000fc800078e0011 */
[----:B------:R-:W-:-:S08]  /*0ec0*/  IMAD.WIDE.U32.X R4, R23, R25, R18, P0 ;  /* 0x0000001917047225 */ /* 0x000fd000000e0412 */
.L_x_12:
[--C-:B------:R-:W-:Y:S01]  /*0ed0*/  SHF.R.U64 R32, R4, R6, R5.reuse ;  /* 0x0000000604207219 */ /* 0x100fe20000001205 */
[----:B------:R-:W0:Y:S01]  /*0ee0*/  LDC.64 R28, c[0x0][0x640] ;  /* 0x00019000ff1c7b82 */ /* 0x000e220000000a00 */
[----:B------:R-:W-:Y:S01]  /*0ef0*/  I2FP.F32.U32 R4, R14 ;  /* 0x0000000e00047245 */ /* 0x000fe20000201000 */
[----:B------:R-:W-:Y:S01]  /*0f00*/  ULDC UR6, c[0x0][0x150] ;  /* 0x0000540000067ab9 */ /* 0x000fe20000000800 */
[----:B------:R-:W-:Y:S02]  /*0f10*/  SHF.R.U32.HI R5, RZ, R6, R5 ;  /* 0x00000006ff057219 */ /* 0x000fe40000011605 */
[----:B------:R-:W-:Y:S01]  /*0f20*/  IADD3 R17, P0, RZ, -R32, RZ ;  /* 0x80000020ff117210 */ /* 0x000fe20007f1e0ff */
[----:B------:R-:W-:Y:S01]  /*0f30*/  FMUL R6, R4, UR6 ;  /* 0x0000000604067c20 */ /* 0x000fe20008400000 */
[----:B------:R-:W-:Y:S01]  /*0f40*/  ULDC UR6, c[0x0][0x154] ;  /* 0x0000550000067ab9 */ /* 0x000fe20000000800 */
[----:B------:R-:W1:Y:S02]  /*0f50*/  LDC R18, c[0x0][0x618] ;  /* 0x00018600ff127b82 */ /* 0x000e640000000800 */
[----:B------:R-:W-:-:S02]  /*0f60*/  IMAD.X R19, RZ, RZ, ~R5, P0 ;  /* 0x000000ffff137224 */ /* 0x000fc400000e0e05 */
[----:B------:R-:W2:Y:S01]  /*0f70*/  F2I.U32.TRUNC.NTZ R6, R6 ;  /* 0x0000000600067305 */ /* 0x000ea2000020f000 */
[----:B------:R-:W-:-:S03]  /*0f80*/  IMAD.WIDE.U32 R4, R17, R26, R2 ;  /* 0x0000001a11047225 */ /* 0x000fc600078e0002 */
[----:B------:R-:W3:Y:S01]  /*0f90*/  LDC R15, c[0x0][0x144] ;  /* 0x00005100ff0f7b82 */ /* 0x000ee20000000800 */
[----:B------:R-:W-:-:S04]  /*0fa0*/  IMAD R16, R19, R26, RZ ;  /* 0x0000001a13107224 */ /* 0x000fc800078e02ff */
[----:B------:R-:W-:-:S03]  /*0fb0*/  IMAD R17, R17, R27, R16 ;  /* 0x0000001b11117224 */ /* 0x000fc600078e0210 */
[----:B------:R-:W4:Y:S01]  /*0fc0*/  LDC R22, c[0x0][0x608] ;  /* 0x00018200ff167b82 */ /* 0x000f220000000800 */
[----:B------:R-:W-:Y:S01]  /*0fd0*/  IMAD.IADD R17, R5, 0x1, R17 ;  /* 0x0000000105117824 */ /* 0x000fe200078e0211 */
[----:B0-----:R-:W-:Y:S01]  /*0fe0*/  ISETP.NE.U32.AND P0, PT, R28, RZ, PT ;  /* 0x000000ff1c00720c */ /* 0x001fe20003f05070 */
[----:B--2---:R-:W-:-:S03]  /*0ff0*/  IMAD.MOV R5, RZ, RZ, -R6 ;  /* 0x000000ffff057224 */ /* 0x004fc600078e0a06 */
[----:B------:R-:W-:Y:S02]  /*1000*/  ISETP.NE.AND.EX P0, PT, R29, RZ, PT, P0 ;  /* 0x000000ff1d00720c */ /* 0x000fe40003f05300 */
[----:B------:R-:W0:Y:S01]  /*1010*/  LDC R19, c[0x0][0x658] ;  /* 0x00019600ff137b82 */ /* 0x000e220000000800 */
[-CC-:B-1----:R-:W-:Y:S02]  /*1020*/  SHF.R.U64 R26, R4, R18.reuse, R17.reuse ;  /* 0x00000012041a7219 */ /* 0x182fe40000001211 */
[----:B------:R-:W-:Y:S02]  /*1030*/  I2FP.F32.U32 R4, R21 ;  /* 0x0000001500047245 */ /* 0x000fe40000201000 */
[----:B------:R-:W-:Y:S01]  /*1040*/  SHF.R.U32.HI R17, RZ, R18, R17 ;  /* 0x00000012ff117219 */ /* 0x000fe20000011611 */
[----:B------:R-:W-:Y:S02]  /*1050*/  IMAD.MOV.U32 R18, RZ, RZ, 0x1 ;  /* 0x00000001ff127424 */ /* 0x000fe400078e00ff */
[----:B------:R-:W1:Y:S01]  /*1060*/  LDC R24, c[0x0][0x148] ;  /* 0x00005200ff187b82 */ /* 0x000e620000000800 */
[----:B---3--:R-:W-:-:S02]  /*1070*/  IMAD R6, R15, R5, R14 ;  /* 0x000000050f067224 */ /* 0x008fc400078e020e */
[----:B------:R-:W-:Y:S01]  /*1080*/  FMUL R5, R4, UR6 ;  /* 0x0000000604057c20 */ /* 0x000fe20008400000 */
[----:B------:R-:W-:-:S04]  /*1090*/  IMAD.MOV.U32 R4, RZ, RZ, -0x1 ;  /* 0xffffffffff047424 */ /* 0x000fc800078e00ff */
[----:B------:R-:W2:Y:S01]  /*10a0*/  LDC R25, c[0x0][0x600] ;  /* 0x00018000ff197b82 */ /* 0x000ea20000000800 */
[-CC-:B----4-:R-:W-:Y:S02]  /*10b0*/  SHF.R.U64 R34, R26, R22.reuse, R17.reuse ;  /* 0x000000161a227219 */ /* 0x190fe40000001211 */
[----:B------:R-:W-:Y:S02]  /*10c0*/  SHF.R.U32.HI R14, RZ, R22, R17 ;  /* 0x00000016ff0e7219 */ /* 0x000fe40000011611 */
[----:B------:R3:W4:Y:S03]  /*10d0*/  F2I.U32.TRUNC.NTZ R22, R5 ;  /* 0x0000000500167305 */ /* 0x000726000020f000 */
[----:B------:R-:W1:Y:S01]  /*10e0*/  LDC R27, c[0x0][0x648] ;  /* 0x00019200ff1b7b82 */ /* 0x000e620000000800 */
[-C--:B0-----:R-:W-:Y:S02]  /*10f0*/  SHF.R.U64 R36, R34, R19.reuse, R14 ;  /* 0x0000001322247219 */ /* 0x081fe4000000120e */
[----:B------:R-:W-:-:S02]  /*1100*/  SHF.L.U32 R4, R4, R19, RZ ;  /* 0x0000001304047219 */ /* 0x000fc400000006ff */
[-C--:B------:R-:W-:Y:S02]  /*1110*/  SHF.R.U32.HI R14, RZ, R19.reuse, R14 ;  /* 0x00000013ff0e7219 */ /* 0x080fe4000001160e */
[----:B------:R-:W-:Y:S01]  /*1120*/  SHF.L.U32 R18, R18, R19, RZ ;  /* 0x0000001312127219 */ /* 0x000fe200000006ff */
[----:B------:R-:W0:Y:S01]  /*1130*/  LDC R31, c[0x0][0x638] ;  /* 0x00018e00ff1f7b82 */ /* 0x000e220000000800 */
[----:B------:R-:W-:Y:S01]  /*1140*/  LOP3.LUT R19, RZ, R4, RZ, 0x33, !PT ;  /* 0x00000004ff137212 */ /* 0x000fe200078e33ff */
[----:B------:R-:W-:Y:S02]  /*1150*/  IMAD.MOV.U32 R4, RZ, RZ, R36 ;  /* 0x000000ffff047224 */ /* 0x000fe400078e0024 */
[----:B---3--:R-:W-:-:S04]  /*1160*/  IMAD.MOV.U32 R5, RZ, RZ, R14 ;  /* 0x000000ffff057224 */ /* 0x008fc800078e000e */
[----:B------:R-:W3:Y:S01]  /*1170*/  LDC R30, c[0x0][0x610] ;  /* 0x00018400ff1e7b82 */ /* 0x000ee20000000800 */
[----:B----4-:R-:W-:Y:S05]  /*1180*/  @!P0 BRA `(.L_x_13) ;  /* 0x0000000000288947 */ /* 0x010fea0003800000 */
[----:B------:R-:W4:Y:S02]  /*1190*/  LDC R17, c[0x0][0x64c] ;  /* 0x00019300ff117b82 */ /* 0x000f240000000800 */
[----:B----4-:R-:W-:-:S05]  /*11a0*/  IADD3 R17, P0, R36, R17, RZ ;  /* 0x0000001124117210 */ /* 0x010fca0007f1e0ff */
        /* <DEDUP_REMOVED lines=8> */
.L_x_13:
[----:B-1----:R-:W-:Y:S01]  /*1230*/  SHF.R.U64 R4, R4, R27, R5 ;  /* 0x0000001b04047219 */ /* 0x002fe20000001205 */
[----:B--2---:R-:W-:Y:S01]  /*1240*/  VIADD R5, R25, 0xffffffff ;  /* 0xffffffff19057836 */ /* 0x004fe20000000000 */
[----:B------:R-:W-:Y:S01]  /*1250*/  LOP3.LUT R19, R34, R19, RZ, 0xc0, !PT ;  /* 0x0000001322137212 */ /* 0x000fe200078ec0ff */
[----:B------:R-:W-:Y:S02]  /*1260*/  IMAD.MOV R22, RZ, RZ, -R22 ;  /* 0x000000ffff167224 */ /* 0x000fe400078e0a16 */
[----:B------:R-:W-:Y:S01]  /*1270*/  IMAD.MOV R14, RZ, RZ, -R4 ;  /* 0x000000ffff0e7224 */ /* 0x000fe200078e0a04 */
[----:B------:R-:W-:Y:S01]  /*1280*/  LOP3.LUT R5, R26, R5, RZ, 0xc0, !PT ;  /* 0x000000051a057212 */ /* 0x000fe200078ec0ff */
[----:B------:R-:W-:Y:S02]  /*1290*/  IMAD R19, R18, R4, R19 ;  /* 0x0000000412137224 */ /* 0x000fe400078e0213 */
[----:B------:R-:W-:Y:S02]  /*12a0*/  @P2 IMAD R6, R24, R22, R21 ;  /* 0x0000001618062224 */ /* 0x000fe400078e0215 */
[----:B0-----:R-:W-:-:S02]  /*12b0*/  IMAD R4, R14, R31, R36 ;  /* 0x0000001f0e047224 */ /* 0x001fc400078e0224 */
[----:B---3--:R-:W-:Y:S02]  /*12c0*/  IMAD R6, R19, R30, R6 ;  /* 0x0000001e13067224 */ /* 0x008fe400078e0206 */
[----:B------:R-:W-:Y:S02]  /*12d0*/  IMAD R15, R4, R25, R5 ;  /* 0x00000019040f7224 */ /* 0x000fe400078e0205 */
[----:B------:R-:W-:Y:S02]  /*12e0*/  IMAD.MOV.U32 R16, RZ, RZ, 0x1 ;  /* 0x00000001ff107424 */ /* 0x000fe400078e00ff */
[----:B------:R-:W-:Y:S01]  /*12f0*/  IMAD.MOV.U32 R4, RZ, RZ, R32 ;  /* 0x000000ffff047224 */ /* 0x000fe200078e0020 */
[----:B------:R-:W-:Y:S02]  /*1300*/  SEL R5, R15, R6, !P2 ;  /* 0x000000060f057207 */ /* 0x000fe40005000000 */
[----:B------:R-:W-:-:S07]  /*1310*/  SEL R6, R6, R15, !P2 ;  /* 0x0000000f06067207 */ /* 0x000fce0005000000 */
.L_x_11:
[----:B------:R-:W-:Y:S05]  /*1320*/  @!P3 BRA `(.L_x_14) ;  /* 0x0000006c0058b947 */ /* 0x000fea0003800000 */
[----:B------:R-:W-:-:S13]  /*1330*/  ISETP.GT.U32.AND P0, PT, R33, 0x1, PT ;  /* 0x000000012100780c */ /* 0x000fda0003f04070 */
[----:B------:R-:W-:Y:S05]  /*1340*/  @P0 EXIT ;  /* 0x000000000000094d */ /* 0x000fea0003800000 */
.L_x_15:
[----:B------:R-:W-:-:S08]  /*1350*/  NOP ;  /* 0x0000000000007918 */ /* 0x000fd00000000000 */
[----:B------:R-:W0:Y:S02]  /*1360*/  USETMAXREG.TRY_ALLOC.CTAPOOL UP0, 0xe8 ;  /* 0x000000e8000079c8 */ /* 0x000e240008000600 */
[----:B0-----:R-:W-:-:S13]  /*1370*/  PLOP3.LUT P0, PT, PT, PT, UP0, 0x80, 0x0 ;  /* 0x000000000000781c */ /* 0x001fda0003f0f008 */
[----:B------:R-:W-:Y:S05]  /*1380*/  @!P0 BRA `(.L_x_15) ;  /* 0xfffffffc00f08947 */ /* 0x000fea000383ffff */
[----:B------:R-:W-:-:S13]  /*1390*/  LOP3.LUT P0, RZ, R16, 0xff, RZ, 0xc0, !PT ;  /* 0x000000ff10ff7812 */ /* 0x000fda000780c0ff */
[----:B------:R-:W-:Y:S05]  /*13a0*/  @!P0 EXIT ;  /* 0x000000000000894d */ /* 0x000fea0003800000 */
[----:B------:R-:W0:Y:S01]  /*13b0*/  S2UR UR6, SR_CgaCtaId ;  /* 0x00000000000679c3 */ /* 0x000e220000008800 */
[----:B------:R-:W-:Y:S01]  /*13c0*/  SHF.R.S32.HI R14, RZ, 0x1f, R11 ;  /* 0x0000001fff0e7819 */ /* 0x000fe2000001140b */
[----:B------:R-:W-:Y:S01]  /*13d0*/  UIADD3 UR7, UR15, -0x1, URZ ;  /* 0xffffffff0f077890 */ /* 0x000fe2000fffe03f */
[----:B------:R-:W-:Y:S01]  /*13e0*/  LOP3.LUT R146, R7, 0x1, RZ, 0xfc, !PT ;  /* 0x0000000107927812 */ /* 0x000fe200078efcff */
[----:B------:R-:W-:Y:S01]  /*13f0*/  UMOV UR12, 0x400 ;  /* 0x00000400000c7882 */ /* 0x000fe20000000000 */
[CC--:B------:R-:W-:Y:S01]  /*1400*/  LEA.HI R13, R14.reuse, R11.reuse, RZ, 0x2 ;  /* 0x0000000b0e0d7211 */ /* 0x0c0fe200078f10ff */
[----:B------:R-:W-:Y:S01]  /*1410*/  UISETP.LT.AND UP0, UPT, UR13, 0x1, UPT ;  /* 0x000000010d00788c */ /* 0x000fe2000bf01270 */
[----:B------:R-:W-:Y:S01]  /*1420*/  LEA.HI R17, R14, R11, RZ, 0x5 ;  /* 0x0000000b0e117211 */ /* 0x000fe200078f28ff */
[----:B------:R-:W-:Y:S01]  /*1430*/  USHF.L.U32 UR21, UR13, 0x1, URZ ;  /* 0x000000010d157899 */ /* 0x000fe2000800063f */
[--C-:B------:R-:W-:Y:S01]  /*1440*/  SHF.R.S32.HI R15, RZ, 0x2, R13.reuse ;  /* 0x00000002ff0f7819 */ /* 0x100fe2000001140d */
[----:B------:R-:W-:Y:S01]  /*1450*/  USEL UR14, UR13, 0x1, UP0 ;  /* 0x000000010d0e7887 */ /* 0x000fe20008000000 */
[----:B------:R-:W-:Y:S01]  /*1460*/  SHF.R.S32.HI R16, RZ, 0x1f, R13 ;  /* 0x0000001fff107819 */ /* 0x000fe2000001140d */
[----:B------:R-:W-:Y:S01]  /*1470*/  UISETP.NE.AND UP0, UPT, UR7, URZ, UPT ;  /* 0x0000003f0700728c */ /* 0x000fe2000bf05270 */
[----:B------:R-:W-:Y:S01]  /*1480*/  SHF.R.S32.HI R17, RZ, 0x5, R17 ;  /* 0x00000005ff117819 */ /* 0x000fe20000011411 */
[----:B------:R-:W-:Y:S01]  /*1490*/  UIADD3 UR14, -UR14, UR13, URZ ;  /* 0x0000000d0e0e7290 */ /* 0x000fe2000fffe13f */
[----:B------:R-:W-:-:S04]  /*14a0*/  LEA.HI R16, R16, R15, RZ, 0x3 ;  /* 0x0000000f10107211 */ /* 0x000fc800078f18ff */
[----:B------:R-:W-:Y:S01]  /*14b0*/  LOP3.LUT R16, R16, 0xfffffff8, RZ, 0xc0, !PT ;  /* 0xfffffff810107812 */ /* 0x000fe200078ec0ff */
[----:B0-----:R-:W-:-:S04]  /*14c0*/  ULEA UR12, UR6, UR12, 0x18 ;  /* 0x0000000c060c7291 */ /* 0x001fc8000f8ec03f */
[----:B------:R-:W-:Y:S01]  /*14d0*/  IMAD.IADD R14, R15, 0x1, -R16 ;  /* 0x000000010f0e7824 */ /* 0x000fe200078e0a10 */
[----:B------:R-:W-:Y:S01]  /*14e0*/  USHF.L.U32 UR6, UR7, 0x3, URZ ;  /* 0x0000000307067899 */ /* 0x000fe2000800063f */
[----:B------:R-:W-:Y:S01]  /*14f0*/  LOP3.LUT R16, R13, 0xfffffffc, RZ, 0xc0, !PT ;  /* 0xfffffffc0d107812 */ /* 0x000fe200078ec0ff */
[----:B------:R-:W-:Y:S01]  /*1500*/  USEL UR7, URZ, 0x1, UP0 ;  /* 0x000000013f077887 */ /* 0x000fe20008000000 */
[--C-:B------:R-:W-:Y:S01]  /*1510*/  IMAD R13, R17, -0x10, -R14.reuse ;  /* 0xfffffff0110d7824 */ /* 0x100fe200078e0a0e */
[----:B------:R-:W-:Y:S01]  /*1520*/  ULOP3.LUT UR6, UR6, 0x8, URZ, 0xc0, !UPT ;  /* 0x0000000806067892 */ /* 0x000fe2000f8ec03f */
[----:B------:R-:W-:Y:S01]  /*1530*/  SHF.R.S32.HI R15, RZ, 0x1f, R14 ;  /* 0x0000001fff0f7819 */ /* 0x000fe2000001140e */
[----:B------:R-:W-:Y:S01]  /*1540*/  UIADD3 UR22, UR12, 0x130, URZ ;  /* 0x000001300c167890 */ /* 0x000fe2000fffe03f */
[----:B------:R-:W-:Y:S01]  /*1550*/  IMAD.IADD R11, R11, 0x1, -R16 ;  /* 0x000000010b0b7824 */ /* 0x000fe200078e0a10 */
[----:B------:R-:W-:Y:S01]  /*1560*/  ULOP3.LUT UR23, UR6, 0x8, URZ, 0x3c, !UPT ;  /* 0x0000000806177892 */ /* 0x000fe2000f8e3c3f */
[----:B------:R-:W-:Y:S01]  /*1570*/  IMAD.U32 R148, RZ, RZ, UR7 ;  /* 0x00000007ff947e24 */ /* 0x000fe2000f8e00ff */
[----:B------:R-:W-:Y:S01]  /*1580*/  ULOP3.LUT UR16, UR6, 0x18, URZ, 0x3c, !UPT ;  /* 0x0000001806107892 */ /* 0x000fe2000f8e3c3f */
[----:B------:R-:W-:Y:S01]  /*1590*/  IMAD.WIDE R14, R17, 0x10, R14 ;  /* 0x00000010110e7825 */ /* 0x000fe200078e020e */
[----:B------:R-:W-:Y:S01]  /*15a0*/  ULEA UR15, UR15, UR22, 0x3 ;  /* 0x000000160f0f7291 */ /* 0x000fe2000f8e183f */
[----:B------:R-:W-:-:S02]  /*15b0*/  ULDC UR6, c[0x0][0x284] ;  /* 0x0000a10000067ab9 */ /* 0x000fc40000000800 */
[----:B------:R-:W-:-:S09]  /*15c0*/  VIADD R13, R13, UR6 ;  /* 0x000000060d0d7c36 */ /* 0x000fd20008000000 */
.L_x_170:
[----:B------:R-:W-:Y:S01]  /*15d0*/  SHF.L.U32 R16, R148, 0x1f, RZ ;  /* 0x0000001f94107819 */ /* 0x000fe200000006ff */
[----:B------:R-:W0:Y:S01]  /*15e0*/  LDC R17, c[0x0][0x28c] ;  /* 0x0000a300ff117b82 */ /* 0x000e220000000800 */
[----:B------:R-:W-:Y:S01]  /*15f0*/  UMOV UR6, URZ ;  /* 0x0000003f00067c82 */ /* 0x000fe20008000000 */
[----:B------:R-:W-:Y:S01]  /*1600*/  UMOV UR17, UR5 ;  /* 0x0000000500117c82 */ /* 0x000fe20008000000 */
[----:B-1----:R-:W1:Y:S01]  /*1610*/  SYNCS.PHASECHK.TRANS64.TRYWAIT P0, [UR15+-0x8], R16 ;  /* 0xfffff810ff0075a7 */ /* 0x002e62000800014f */
[----:B0-----:R-:W-:Y:S01]  /*1620*/  ISETP.GE.AND P1, PT, R17, 0x1, PT ;  /* 0x000000011100780c */ /* 0x001fe20003f26270 */
[----:B-1-34-:R-:W-:-:S12]  /*1630*/  @!P0 BRA `(.L_x_16) ;  /* 0x0000008000708947 */ /* 0x01afd80003800000 */
.L_x_206:
[----:B------:R-:W-:Y:S01]  /*1640*/  UMOV UR7, URZ ;  /* 0x0000003f00077c82 */ /* 0x000fe20008000000 */
[----:B------:R-:W-:Y:S01]  /*1650*/  UMOV UR8, URZ ;  /* 0x0000003f00087c82 */ /* 0x000fe20008000000 */
[----:B------:R-:W-:Y:S02]  /*1660*/  CS2R R22, SRZ ;  /* 0x0000000000167805 */ /* 0x000fe4000001ff00 */
[----:B------:R-:W-:Y:S02]  /*1670*/  CS2R R20, SRZ ;  /* 0x0000000000147805 */ /* 0x000fe4000001ff00 */
[----:B------:R-:W-:Y:S02]  /*1680*/  CS2R R88, SRZ ;  /* 0x0000000000587805 */ /* 0x000fe4000001ff00 */
[----:B------:R-:W-:Y:S02]  /*1690*/  CS2R R90, SRZ ;  /* 0x00000000005a7805 */ /* 0x000fe4000001ff00 */
[----:B------:R-:W-:-:S02]  /*16a0*/  CS2R R92, SRZ ;  /* 0x00000000005c7805 */ /* 0x000fc4000001ff00 */
[----:B------:R-:W-:Y:S02]  /*16b0*/  CS2R R94, SRZ ;  /* 0x00000000005e7805 */ /* 0x000fe4000001ff00 */
        /* <DEDUP_REMOVED lines=24> */
[----:B------:R-:W-:Y:S01]  /*1840*/  CS2R R144, SRZ ;  /* 0x0000000000907805 */ /* 0x000fe2000001ff00 */
[----:B------:R-:W-:Y:S01]  /*1850*/  IMAD.MOV.U32 R147, RZ, RZ, RZ ;  /* 0x000000ffff937224 */ /* 0x000fe200078e00ff */
[----:B------:R-:W-:Y:S01]  /*1860*/  CS2R R24, SRZ ;  /* 0x0000000000187805 */ /* 0x000fe2000001ff00 */
[----:B------:R-:W-:Y:S01]  /*1870*/  IMAD.MOV.U32 R149, RZ, RZ, RZ ;  /* 0x000000ffff957224 */ /* 0x000fe200078e00ff */
[----:B------:R-:W-:Y:S01]  /*1880*/  CS2R R26, SRZ ;  /* 0x00000000001a7805 */ /* 0x000fe2000001ff00 */
[----:B------:R-:W-:Y:S01]  /*1890*/  IMAD.U32 R19, RZ, RZ, UR4 ;  /* 0x00000004ff137e24 */ /* 0x000fe2000f8e00ff */
        /* <DEDUP_REMOVED lines=29> */
[----:B------:R-:W-:Y:S01]  /*1a70*/  CS2R R86, SRZ ;  /* 0x0000000000567805 */ /* 0x000fe2000001ff00 */
[----:B------:R-:W-:Y:S06]  /*1a80*/  @!P1 BRA `(.L_x_17) ;  /* 0x00000008003c9947 */ /* 0x000fec0003800000 */
[----:B------:R-:W-:-:S13]  /*1a90*/  ISETP.NE.AND P1, PT, R146, 0x3, PT ;  /* 0x000000039200780c */ /* 0x000fda0003f25270 */
[----:B------:R-:W-:Y:S05]  /*1aa0*/  @!P1 BRA `(.L_x_18) ;  /* 0x0000000000049947 */ /* 0x000fea0003800000 */
[----:B------:R-:W-:Y:S01]  /*1ab0*/  BPT.TRAP 0x1 ;  /* 0x000000040000795c */ /* 0x000fe20000300000 */
.L_x_18:
[----:B------:R-:W-:Y:S01]  /*1ac0*/  ULEA UR6, UR5, UR12, 0x3 ;  /* 0x0000000c05067291 */ /* 0x000fe2000f8e183f */
[----:B0-----:R-:W-:-:S05]  /*1ad0*/  IMAD.U32 R16, RZ, RZ, UR4 ;  /* 0x00000004ff107e24 */ /* 0x001fca000f8e00ff */
[----:B------:R-:W-:-:S04]  /*1ae0*/  SHF.L.U32 R16, R16, 0x1f, RZ ;  /* 0x0000001f10107819 */ /* 0x000fc800000006ff */
[----:B------:R0:W1:Y:S01]  /*1af0*/  SYNCS.PHASECHK.TRANS64.TRYWAIT P0, [UR6], R16 ;  /* 0x00000010ff0075a7 */ /* 0x0000620008000146 */
[----:B------:R-:W-:Y:S05]  /*1b00*/  @!P1 BRA `(.L_x_19) ;  /* 0x0000000000049947 */ /* 0x000fea0003800000 */
[----:B------:R-:W-:Y:S01]  /*1b10*/  BPT.TRAP 0x1 ;  /* 0x000000040000795c */ /* 0x000fe20000300000 */
.L_x_19:
[----:B-1----:R-:W-:Y:S05]  /*1b20*/  @P0 BRA `(.L_x_20) ;  /* 0x0000000000080947 */ /* 0x002fea0003800000 */
[----:B------:R-:W1:Y:S02]  /*1b30*/  SYNCS.PHASECHK.TRANS64.TRYWAIT P0, [UR6], R16 ;  /* 0x00000010ff0075a7 */ /* 0x000e640008000146 */
[----:B-1----:R-:W-:Y:S05]  /*1b40*/  @!P0 BRA `(.L_x_21) ;  /* 0x0000007c00448947 */ /* 0x002fea0003800000 */
.L_x_20:
[----:B------:R-:W-:Y:S01]  /*1b50*/  UIADD3 UR6, UR12, 0x200, URZ ;  /* 0x000002000c067890 */ /* 0x000fe2000fffe03f */
[----:B------:R-:W-:Y:S01]  /*1b60*/  WARPGROUP.ARRIVE ;  /* 0x00000000000079c5 */ /* 0x000fe20000000000 */
[----:B------:R-:W-:Y:S01]  /*1b70*/  UIADD3 UR7, UR12, 0x12200, URZ ;  /* 0x000122000c077890 */ /* 0x000fe2000fffe03f */
[----:B------:R-:W-:Y:S01]  /*1b80*/  CS2R R22, SRZ ;  /* 0x0000000000167805 */ /* 0x000fe2000001ff00 */
[----:B------:R-:W-:Y:S01]  /*1b90*/  USHF.R.U32.HI UR6, URZ, 0x4, UR6 ;  /* 0x000000043f067899 */ /* 0x000fe20008011606 */
[----:B------:R-:W-:Y:S01]  /*1ba0*/  CS2R R20, SRZ ;  /* 0x0000000000147805 */ /* 0x000fe2000001ff00 */
[----:B------:R-:W-:Y:S01]  /*1bb0*/  USHF.R.U32.HI UR7, URZ, 0x4, UR7 ;  /* 0x000000043f077899 */ /* 0x000fe20008011607 */
[----:B------:R-:W-:Y:S01]  /*1bc0*/  CS2R R88, SRZ ;  /* 0x0000000000587805 */ /* 0x000fe2000001ff00 */
[----:B------:R-:W-:Y:S01]  /*1bd0*/  ULOP3.LUT UR6, UR6, 0x3fff, URZ, 0xc0, !UPT ;  /* 0x00003fff06067892 */ /* 0x000fe2000f8ec03f */
[----:B------:R-:W-:Y:S01]  /*1be0*/  CS2R R90, SRZ ;  /* 0x00000000005a7805 */ /* 0x000fe2000001ff00 */
[----:B------:R-:W-:Y:S01]  /*1bf0*/  ULOP3.LUT UR7, UR7, 0x3fff, URZ, 0xc0, !UPT ;  /* 0x00003fff07077892 */ /* 0x000fe2000f8ec03f */
[----:B------:R-:W-:Y:S01]  /*1c00*/  CS2R R92, SRZ ;  /* 0x00000000005c7805 */ /* 0x000fe2000001ff00 */
[----:B------:R-:W-:Y:S01]  /*1c10*/  ULOP3.LUT UR6, UR6, 0x10000, URZ, 0xfc, !UPT ;  /* 0x0001000006067892 */ /* 0x000fe2000f8efc3f */
[----:B------:R-:W-:Y:S01]  /*1c20*/  CS2R R94, SRZ ;  /* 0x00000000005e7805 */ /* 0x000fe2000001ff00 */
[----:B------:R-:W-:Y:S01]  /*1c30*/  ULOP3.LUT UR7, UR7, 0x10000, URZ, 0xfc, !UPT ;  /* 0x0001000007077892 */ /* 0x000fe2000f8efc3f */
[----:B------:R-:W-:Y:S01]  /*1c40*/  CS2R R96, SRZ ;  /* 0x0000000000607805 */ /* 0x000fe2000001ff00 */
[----:B------:R-:W-:Y:S01]  /*1c50*/  ULEA UR8, UR5, UR6, 0x8 ;  /* 0x0000000605087291 */ /* 0x000fe2000f8e403f */
[----:B------:R-:W-:Y:S01]  /*1c60*/  CS2R R98, SRZ ;  /* 0x0000000000627805 */ /* 0x000fe2000001ff00 */
[----:B------:R-:W-:Y:S01]  /*1c70*/  ULEA UR10, UR5, UR7, 0x9 ;  /* 0x00000007050a7291 */ /* 0x000fe2000f8e483f */
[----:B------:R-:W-:Y:S01]  /*1c80*/  CS2R R100, SRZ ;  /* 0x0000000000647805 */ /* 0x000fe2000001ff00 */
[----:B------:R-:W-:Y:S01]  /*1c90*/  UMOV UR9, 0x80000020 ;  /* 0x8000002000097882 */ /* 0x000fe20000000000 */
[----:B------:R-:W-:Y:S01]  /*1ca0*/  UMOV UR11, 0x80000020 ;  /* 0x80000020000b7882 */ /* 0x000fe20000000000 */
[----:B------:R-:W-:Y:S01]  /*1cb0*/  ULDC UR7, c[0x0][0x50c] ;  /* 0x0001430000077ab9 */ /* 0x000fe20000000800 */
[----:B------:R-:W-:Y:S01]  /*1cc0*/  UMOV UR6, 0x2 ;  /* 0x0000000200067882 */ /* 0x000fe20000000000 */
[----:B------:R-:W-:Y:S01]  /*1cd0*/  UISETP.NE.AND UP0, UPT, UR7, 0x2, UPT ;  /* 0x000000020700788c */ /* 0x000fe2000bf05270 */
[----:B------:R-:W-:-:S02]  /*1ce0*/  CS2R R102, SRZ ;  /* 0x0000000000667805 */ /* 0x000fc4000001ff00 */
[----:B------:R-:W-:Y:S01]  /*1cf0*/  CS2R R104, SRZ ;  /* 0x0000000000687805 */ /* 0x000fe2000001ff00 */
[----:B------:R-:W-:Y:S01]  /*1d00*/  QGMMA.64x128x32.F32.E5M2.E5M2 R24, gdesc[UR8], RZ, !UPT ;  /* 0x01e00000081879f3 */ /* 0x000fe2000c7038ff */
[----:B------:R-:W-:Y:S01]  /*1d10*/  USEL UR7, URZ, 0x1, UP0 ;  /* 0x000000013f077887 */ /* 0x000fe20008000000 */
[----:B------:R-:W-:Y:S01]  /*1d20*/  CS2R R106, SRZ ;  /* 0x00000000006a7805 */ /* 0x000fe2000001ff00 */
[----:B------:R-:W-:Y:S01]  /*1d30*/  UIADD3 UR8, UR8, 0x2, URZ ;  /* 0x0000000208087890 */ /* 0x000fe2000fffe03f */
[----:B------:R-:W-:Y:S01]  /*1d40*/  CS2R R108, SRZ ;  /* 0x00000000006c7805 */ /* 0x000fe2000001ff00 */
[----:B------:R-:W-:Y:S01]  /*1d50*/  UIADD3 UR10, UR10, 0x2, URZ ;  /* 0x000000020a0a7890 */ /* 0x000fe2000fffe03f */
[----:B------:R-:W-:Y:S02]  /*1d60*/  CS2R R110, SRZ ;  /* 0x00000000006e7805 */ /* 0x000fe4000001ff00 */
[----:B------:R-:W-:Y:S01]  /*1d70*/  ISETP.NE.AND P0, PT, RZ, UR7, PT ;  /* 0x00000007ff007c0c */ /* 0x000fe2000bf05270 */
[----:B------:R-:W-:Y:S01]  /*1d80*/  UMOV UR9, 0x80000020 ;  /* 0x8000002000097882 */ /* 0x000fe20000000000 */
[----:B------:R-:W-:Y:S01]  /*1d90*/  UMOV UR11, 0x80000020 ;  /* 0x80000020000b7882 */ /* 0x000fe20000000000 */
        /* <DEDUP_REMOVED lines=17> */
[----:B------:R-:W-:Y:S02]  /*1eb0*/  IMAD.MOV.U32 R147, RZ, RZ, RZ ;  /* 0x000000ffff937224 */ /* 0x000fe400078e00ff */
[----:B------:R-:W-:Y:S01]  /*1ec0*/  IMAD.MOV.U32 R149, RZ, RZ, RZ ;  /* 0x000000ffff957224 */ /* 0x000fe200078e00ff */
[----:B------:R-:W-:Y:S01]  /*1ed0*/  QGMMA.64x128x32.F32.E5M2.E5M2 R24, gdesc[UR8], R24, gsb0 ;  /* 0x01e00000081879f3 */ /* 0x000fe20008003818 */
[----:B------:R-:W-:Y:S05]  /*1ee0*/  @!P0 BRA `(.L_x_22) ;  /* 0x0000000400088947 */ /* 0x000fea0003800000 */
[----:B------:R-:W-:Y:S02]  /*1ef0*/  WARPGROUP.DEPBAR.LE gsb0, 0x0 ;  /* 0x00008000000079c5 */ /* 0x000fe40000010000 */
[----:B------:R-:W-:-:S01]  /*1f00*/  FADD R149, RZ, R24 ;  /* 0x00000018ff957221 */ /* 0x000fc20000000000 */
[----:B------:R-:W-:Y:S01]  /*1f10*/  FADD R144, RZ, R25 ;  /* 0x00000019ff907221 */ /* 0x000fe20000000000 */
        /* <DEDUP_REMOVED lines=62> */
[----:B------:R-:W-:-:S06]  /*2300*/  UMOV UR6, URZ ;  /* 0x0000003f00067c82 */ /* 0x000fcc0008000000 */
.L_x_22:
[----:B------:R-:W-:-:S04]  /*2310*/  UIADD3 UR17, UR5, 0x1, URZ ;  /* 0x0000000105117890 */ /* 0x000fc8000fffe03f */
[----:B------:R-:W-:-:S04]  /*2320*/  UISETP.NE.AND UP0, UPT, UR17, 0x12, UPT ;  /* 0x000000121100788c */ /* 0x000fc8000bf05270 */
[----:B------:R-:W-:Y:S02]  /*2330*/  USEL UR8, URZ, 0x1, UP0 ;  /* 0x000000013f087887 */ /* 0x000fe40008000000 */
[----:B------:R-:W-:Y:S02]  /*2340*/  USEL UR17, UR17, URZ, UP0 ;  /* 0x0000003f11117287 */ /* 0x000fe40008000000 */
[----:B------:R-:W-:-:S06]  /*2350*/  ULOP3.LUT UR8, UR4, UR8, URZ, 0x3c, !UPT ;  /* 0x0000000804087292 */ /* 0x000fcc000f8e3c3f */
[----:B------:R-:W-:Y:S01]  /*2360*/  IMAD.U32 R19, RZ, RZ, UR8 ;  /* 0x00000008ff137e24 */ /* 0x000fe2000f8e00ff */
[----:B------:R-:W-:-:S06]  /*2370*/  UMOV UR8, 0x1 ;  /* 0x0000000100087882 */ /* 0x000fcc0000000000 */
.L_x_17:
[----:B------:R-:W-:-:S06]  /*2380*/  UISETP.GE.AND UP0, UPT, UR14, 0x1, UPT ;  /* 0x000000010e00788c */ /* 0x000fcc000bf06270 */
[----:B------:R-:W-:-:S13]  /*2390*/  PLOP3.LUT P0, PT, PT, PT, UP0, 0x80, 0x0 ;  /* 0x000000000000781c */ /* 0x000fda0003f0f008 */
[----:B------:R-:W-:Y:S05]  /*23a0*/  @!P0 BRA `(.L_x_23) ;  /* 0x0000000800048947 */ /* 0x000fea0003800000 */
[----:B01----:R-:W-:Y:S01]  /*23b0*/  IMAD.U32 R16, RZ, RZ, UR14 ;  /* 0x0000000eff107e24 */ /* 0x003fe2000f8e00ff */
[----:B------:R-:W-:Y:S01]  /*23c0*/  UMOV UR20, UR5 ;  /* 0x0000000500147c82 */ /* 0x000fe20008000000 */
[----:B------:R-:W-:-:S05]  /*23d0*/  ULDC UR24, c[0x0][0x50c] ;  /* 0x0001430000187ab9 */ /* 0x000fca0000000800 */
.L_x_31:
[----:B------:R-:W-:-:S13]  /*23e0*/  ISETP.NE.AND P1, PT, R146, 0x3, PT ;  /* 0x000000039200780c */ /* 0x000fda0003f25270 */
[----:B01----:R-:W-:Y:S05]  /*23f0*/  @!P1 BRA `(.L_x_24) ;  /* 0x0000000000049947 */ /* 0x003fea0003800000 */
[----:B------:R-:W-:Y:S01]  /*2400*/  BPT.TRAP 0x1 ;  /* 0x000000040000795c */ /* 0x000fe20000300000 */
.L_x_24:
[----:B------:R-:W-:Y:S01]  /*2410*/  ULEA UR9, UR17, UR12, 0x3 ;  /* 0x0000000c11097291 */ /* 0x000fe2000f8e183f */
[----:B------:R-:W-:-:S08]  /*2420*/  SHF.L.U32 R17, R19, 0x1f, RZ ;  /* 0x0000001f13117819 */ /* 0x000fd000000006ff */
[----:B------:R0:W1:Y:S01]  /*2430*/  SYNCS.PHASECHK.TRANS64.TRYWAIT P0, [UR9], R17 ;  /* 0x00000011ff0075a7 */ /* 0x0000620008000149 */
[----:B------:R-:W-:Y:S05]  /*2440*/  @!P1 BRA `(.L_x_25) ;  /* 0x0000000000049947 */ /* 0x000fea0003800000 */
[----:B------:R-:W-:Y:S01]  /*2450*/  BPT.TRAP 0x1 ;  /* 0x000000040000795c */ /* 0x000fe20000300000 */
.L_x_25:
[----:B-1----:R-:W-:Y:S05]  /*2460*/  @P0 BRA `(.L_x_26) ;  /* 0x0000000000080947 */ /* 0x002fea0003800000 */
[----:B------:R-:W1:Y:S02]  /*2470*/  SYNCS.PHASECHK.TRANS64.TRYWAIT P0, [UR9], R17 ;  /* 0x00000011ff0075a7 */ /* 0x000e640008000149 */
[----:B-1----:R-:W-:Y:S05]  /*2480*/  @!P0 BRA `(.L_x_27) ;  /* 0x00000074000c8947 */ /* 0x002fea0003800000 */
.L_x_26:
[----:B------:R-:W-:Y:S01]  /*2490*/  UIADD3 UR9, UR12, 0x200, URZ ;  /* 0x000002000c097890 */ /* 0x000fe2000fffe03f */
[----:B------:R-:W-:Y:S01]  /*24a0*/  WARPGROUP.ARRIVE ;  /* 0x00000000000079c5 */ /* 0x000fe20000000000 */
[----:B------:R-:W-:Y:S02]  /*24b0*/  UIADD3 UR10, UR12, 0x12200, URZ ;  /* 0x000122000c0a7890 */ /* 0x000fe4000fffe03f */
[----:B------:R-:W-:Y:S02]  /*24c0*/  UISETP.NE.AND UP0, UPT, UR7, URZ, UPT ;  /* 0x0000003f0700728c */ /* 0x000fe4000bf05270 */
[----:B------:R-:W-:Y:S02]  /*24d0*/  USHF.R.U32.HI UR9, URZ, 0x4, UR9 ;  /* 0x000000043f097899 */ /* 0x000fe40008011609 */
[----:B------:R-:W-:Y:S02]  /*24e0*/  USHF.R.U32.HI UR10, URZ, 0x4, UR10 ;  /* 0x000000043f0a7899 */ /* 0x000fe4000801160a */
[----:B------:R-:W-:-:S02]  /*24f0*/  USEL UR8, UR8, URZ, !UP0 ;  /* 0x0000003f08087287 */ /* 0x000fc4000c000000 */
[----:B------:R-:W-:Y:S02]  /*2500*/  ULOP3.LUT UR9, UR9, 0x3fff, URZ, 0xc0, !UPT ;  /* 0x00003fff09097892 */ /* 0x000fe4000f8ec03f */
[----:B------:R-:W-:Y:S02]  /*2510*/  ULOP3.LUT UR10, UR10, 0x3fff, URZ, 0xc0, !UPT ;  /* 0x00003fff0a0a7892 */ /* 0x000fe4000f8ec03f */
[----:B------:R-:W-:Y:S02]  /*2520*/  UISETP.NE.U32.AND UP0, UPT, UR8, URZ, UPT ;  /* 0x0000003f0800728c */ /* 0x000fe4000bf05070 */
[----:B------:R-:W-:Y:S02]  /*2530*/  ULOP3.LUT UR8, UR9, 0x10000, URZ, 0xfc, !UPT ;  /* 0x0001000009087892 */ /* 0x000fe4000f8efc3f */
[----:B------:R-:W-:Y:S02]  /*2540*/  ULOP3.LUT UR10, UR10, 0x10000, URZ, 0xfc, !UPT ;  /* 0x000100000a0a7892 */ /* 0x000fe4000f8efc3f */
[----:B------:R-:W-:-:S02]  /*2550*/  ULEA UR8, UR17, UR8, 0x8 ;  /* 0x0000000811087291 */ /* 0x000fc4000f8e403f */
[----:B------:R-:W-:Y:S01]  /*2560*/  ULEA UR10, UR17, UR10, 0x9 ;  /* 0x0000000a110a7291 */ /* 0x000fe2000f8e483f */
[----:B------:R-:W-:Y:S01]  /*2570*/  UMOV UR9, 0x80000020 ;  /* 0x8000002000097882 */ /* 0x000fe20000000000 */
[----:B------:R-:W-:Y:S01]  /*2580*/  UMOV UR11, 0x80000020 ;  /* 0x80000020000b7882 */ /* 0x000fe20000000000 */
[----:B------:R-:W-:-:S06]  /*2590*/  UIADD3 UR6, UR6, 0x2, URZ ;  /* 0x0000000206067890 */ /* 0x000fcc000fffe03f */
[----:B------:R-:W-:Y:S01]  /*25a0*/  QGMMA.64x128x32.F32.E5M2.E5M2 R24, gdesc[UR8], R24, UP0 ;  /* 0x01e00000081879f3 */ /* 0x000fe2000bf03818 */
[----:B------:R-:W-:Y:S02]  /*25b0*/  UIADD3 UR8, UR8, 0x2, URZ ;  /* 0x0000000208087890 */ /* 0x000fe4000fffe03f */
[----:B------:R-:W-:Y:S01]  /*25c0*/  UIADD3 UR10, UR10, 0x2, URZ ;  /* 0x000000020a0a7890 */ /* 0x000fe2000fffe03f */
[----:B------:R-:W-:Y:S01]  /*25d0*/  UMOV UR9, 0x80000020 ;  /* 0x8000002000097882 */ /* 0x000fe20000000000 */
[----:B------:R-:W-:Y:S01]  /*25e0*/  UMOV UR11, 0x80000020 ;  /* 0x80000020000b7882 */ /* 0x000fe20000000000 */
[----:B------:R-:W-:-:S04]  /*25f0*/  UISETP.NE.AND UP0, UPT, UR6, UR24, UPT ;  /* 0x000000180600728c */ /* 0x000fc8000bf05270 */
[----:B------:R-:W-:-:S06]  /*2600*/  USEL UR7, URZ, 0x1, UP0 ;  /* 0x000000013f077887 */ /* 0x000fcc0008000000 */
[----:B------:R-:W-:Y:S01]  /*2610*/  ISETP.NE.AND P0, PT, RZ, UR7, PT ;  /* 0x00000007ff007c0c */ /* 0x000fe2000bf05270 */
[----:B------:R-:W-:Y:S03]  /*2620*/  QGMMA.64x128x32.F32.E5M2.E5M2 R24, gdesc[UR8], R24, gsb0 ;  /* 0x01e00000081879f3 */ /* 0x000fe60008003818 */
[----:B------:R-:W-:-:S09]  /*2630*/  WARPGROUP.DEPBAR.LE gsb0, 0x1 ;  /* 0x00008000000079c5 */ /* 0x000fd20000010100 */
[----:B------:R-:W-:Y:S05]  /*2640*/  @!P0 BRA `(.L_x_28) ;  /* 0x0000000400088947 */ /* 0x000fea0003800000 */
[----:B------:R-:W-:Y:S02]  /*2650*/  WARPGROUP.DEPBAR.LE gsb0, 0x0 ;  /* 0x00008000000079c5 */ /* 0x000fe40000010000 */
[----:B------:R-:W-:-:S01]  /*2660*/  FADD R149, R24, R149 ;  /* 0x0000009518957221 */ /* 0x000fc20000000000 */
[----:B------:R-:W-:Y:S01]  /*2670*/  FADD R144, R25, R144 ;  /* 0x0000009019907221 */ /* 0x000fe20000000000 */
        /* <DEDUP_REMOVED lines=62> */
[----:B------:R-:W-:-:S06]  /*2a60*/  UMOV UR6, URZ ;  /* 0x0000003f00067c82 */ /* 0x000fcc0008000000 */
.L_x_28:
[----:B------:R-:W-:Y:S05]  /*2a70*/  @!P1 BRA `(.L_x_29) ;  /* 0x0000000000049947 */ /* 0x000fea0003800000 */
[----:B------:R-:W-:Y:S01]  /*2a80*/  BPT.TRAP 0x1 ;  /* 0x000000040000795c */ /* 0x000fe20000300000 */
.L_x_29:
[----:B------:R-:W-:Y:S01]  /*2a90*/  ULEA UR8, UR20, UR12, 0x3 ;  /* 0x0000000c14087291 */ /* 0x000fe2000f8e183f */
[----:B------:R-:W-:-:S03]  /*2aa0*/  ISETP.GT.U32.AND P0, PT, R7, 0x1, PT ;  /* 0x000000010700780c */ /* 0x000fc60003f04070 */
[----:B------:R-:W-:-:S04]  /*2ab0*/  UIADD3 UR8, UR8, 0x90, URZ ;  /* 0x0000009008087890 */ /* 0x000fc8000fffe03f */
[----:B------:R-:W-:-:S09]  /*2ac0*/  UPRMT UR8, URZ, 0x654, UR8 ;  /* 0x000006543f087896 */ /* 0x000fd20008000008 */
[----:B------:R-:W-:Y:S01]  /*2ad0*/  SYNCS.ARRIVE.TRANS64.RED.A1T0 RZ, [UR8], RZ ;  /* 0x000000ffffff79a7 */ /* 0x000fe20008100408 */
[----:B------:R-:W-:Y:S05]  /*2ae0*/  @P0 BRA `(.L_x_30) ;  /* 0x0000000000040947 */ /* 0x000fea0003800000 */
[----:B------:R-:W-:Y:S01]  /*2af0*/  BPT.TRAP 0x1 ;  /* 0x000000040000795c */ /* 0x000fe20000300000 */
.L_x_30:
[----:B------:R-:W-:Y:S01]  /*2b00*/  UIADD3 UR17, UR17, 0x1, URZ ;  /* 0x0000000111117890 */ /* 0x000fe2000fffe03f */
[C---:B------:R-:W-:Y:S01]  /*2b10*/  ISETP.GT.AND P0, PT, R16.reuse, 0x1, PT ;  /* 0x000000011000780c */ /* 0x040fe20003f04270 */
[----:B------:R-:W-:Y:S01]  /*2b20*/  UIADD3 UR20, UR20, 0x1, URZ ;  /* 0x0000000114147890 */ /* 0x000fe2000fffe03f */
[----:B------:R-:W-:Y:S01]  /*2b30*/  VIADD R16, R16, 0xffffffff ;  /* 0xffffffff10107836 */ /* 0x000fe20000000000 */
[----:B------:R-:W-:Y:S02]  /*2b40*/  UISETP.NE.AND UP0, UPT, UR17, 0x12, UPT ;  /* 0x000000121100788c */ /* 0x000fe4000bf05270 */
[----:B------:R-:W-:Y:S02]  /*2b50*/  UISETP.NE.AND UP1, UPT, UR20, 0x12, UPT ;  /* 0x000000121400788c */ /* 0x000fe4000bf25270 */
[----:B------:R-:W-:Y:S02]  /*2b60*/  USEL UR8, URZ, 0x1, UP0 ;  /* 0x000000013f087887 */ /* 0x000fe40008000000 */
[----:B------:R-:W-:-:S02]  /*2b70*/  USEL UR17, UR17, URZ, UP0 ;  /* 0x0000003f11117287 */ /* 0x000fc40008000000 */
[----:B------:R-:W-:Y:S02]  /*2b80*/  USEL UR20, UR20, URZ, UP1 ;  /* 0x0000003f14147287 */ /* 0x000fe40008800000 */
[----:B------:R-:W-:Y:S01]  /*2b90*/  LOP3.LUT R19, R19, UR8, RZ, 0x3c, !PT ;  /* 0x0000000813137c12 */ /* 0x000fe2000f8e3cff */
[----:B------:R-:W-:Y:S01]  /*2ba0*/  UMOV UR8, 0x1 ;  /* 0x0000000100087882 */ /* 0x000fe20000000000 */
[----:B------:R-:W-:Y:S08]  /*2bb0*/  @P0 BRA `(.L_x_31) ;  /* 0xfffffff800080947 */ /* 0x000ff0000383ffff */
.L_x_23:
[----:B------:R-:W-:Y:S01]  /*2bc0*/  UISETP.NE.AND UP0, UPT, UR6, URZ, UPT ;  /* 0x0000003f0600728c */ /* 0x000fe2000bf05270 */
[----:B01----:R-:W0:Y:S01]  /*2bd0*/  LDC R16, c[0x0][0x28c] ;  /* 0x0000a300ff107b82 */ /* 0x003e220000000800 */
[----:B------:R-:W-:Y:S02]  /*2be0*/  IMAD.U32 R17, RZ, RZ, UR23 ;  /* 0x00000017ff117e24 */ /* 0x000fe4000f8e00ff */
[----:B------:R-:W-:-:S06]  /*2bf0*/  USEL UR6, URZ, 0x1, !UP0 ;  /* 0x000000013f067887 */ /* 0x000fcc000c000000 */
[----:B------:R-:W-:-:S13]  /*2c00*/  ISETP.NE.AND P0, PT, RZ, UR6, PT ;  /* 0x00000006ff007c0c */ /* 0x000fda000bf05270 */
[----:B------:R-:W-:Y:S05]  /*2c10*/  @!P0 BRA `(.L_x_32) ;  /* 0x0000000400048947 */ /* 0x000fea0003800000 */
[----:B------:R-:W-:Y:S02]  /*2c20*/  WARPGROUP.DEPBAR.LE gsb0, 0x0 ;  /* 0x00008000000079c5 */ /* 0x000fe40000010000 */
[----:B------:R-:W-:Y:S01]  /*2c30*/  FADD R149, R24, R149 ;  /* 0x0000009518957221 */ /* 0x000fe20000000000 */
        /* <DEDUP_REMOVED lines=62> */
[----:B------:R-:W-:-:S07]  /*3020*/  FADD R22, R22, R87 ;  /* 0x0000005716167221 */ /* 0x000fce0000000000 */
.L_x_32:
[----:B0-----:R-:W-:Y:S01]  /*3030*/  ISETP.GE.AND P0, PT, R16, 0x1, PT ;  /* 0x000000011000780c */ /* 0x001fe20003f06270 */
[----:B------:R0:W-:Y:S01]  /*3040*/  SYNCS.ARRIVE.TRANS64.A1T0 RZ, [R17+UR22], RZ ;  /* 0x000000ff11ff79a7 */ /* 0x0001e20008100016 */
[----:B------:R-:W-:-:S11]  /*3050*/  WARPGROUP.DEPBAR.LE gsb0, 0x0 ;  /* 0x00008000000079c5 */ /* 0x000fd60000010000 */
[----:B------:R-:W-:Y:S05]  /*3060*/  @!P0 BRA `(.L_x_33) ;  /* 0x0000000000388947 */ /* 0x000fea0003800000 */
[----:B------:R-:W-:-:S13]  /*3070*/  ISETP.NE.AND P0, PT, R146, 0x3, PT ;  /* 0x000000039200780c */ /* 0x000fda0003f05270 */
[----:B------:R-:W-:Y:S05]  /*3080*/  @!P0 BRA `(.L_x_34) ;  /* 0x0000000000048947 */ /* 0x000fea0003800000 */
[----:B------:R-:W-:Y:S01]  /*3090*/  BPT.TRAP 0x1 ;  /* 0x000000040000795c */ /* 0x000fe20000300000 */
.L_x_34:
[----:B------:R-:W-:Y:S01]  /*30a0*/  UIADD3 UR8, UR14, UR5, URZ ;  /* 0x000000050e087290 */ /* 0x000fe2000fffe03f */
[----:B------:R-:W-:-:S03]  /*30b0*/  ISETP.GT.U32.AND P0, PT, R7, 0x1, PT ;  /* 0x000000010700780c */ /* 0x000fc60003f04070 */
[----:B------:R-:W-:-:S04]  /*30c0*/  UIMAD.WIDE.U32 UR6, UR8, 0x38e38e39, URZ ;  /* 0x38e38e39080678a5 */ /* 0x000fc8000f8e003f */
[----:B------:R-:W-:-:S04]  /*30d0*/  USHF.R.U32.HI UR6, URZ, 0x2, UR7 ;  /* 0x000000023f067899 */ /* 0x000fc80008011607 */
[----:B------:R-:W-:-:S04]  /*30e0*/  UIMAD UR8, UR6, -0x12, UR8 ;  /* 0xffffffee060878a4 */ /* 0x000fc8000f8e0208 */
[----:B------:R-:W-:-:S04]  /*30f0*/  ULEA UR8, UR8, UR12, 0x3 ;  /* 0x0000000c08087291 */ /* 0x000fc8000f8e183f */
[----:B------:R-:W-:-:S04]  /*3100*/  UIADD3 UR8, UR8, 0x90, URZ ;  /* 0x0000009008087890 */ /* 0x000fc8000fffe03f */
[----:B------:R-:W-:-:S09]  /*3110*/  UPRMT UR8, URZ, 0x654, UR8 ;  /* 0x000006543f087896 */ /* 0x000fd20008000008 */
[----:B------:R-:W-:Y:S01]  /*3120*/  SYNCS.ARRIVE.TRANS64.RED.A1T0 RZ, [UR8], RZ ;  /* 0x000000ffffff79a7 */ /* 0x000fe20008100408 */
[----:B------:R-:W-:Y:S05]  /*3130*/  @P0 BRA `(.L_x_33) ;  /* 0x0000000000040947 */ /* 0x000fea0003800000 */
[----:B------:R-:W-:Y:S01]  /*3140*/  BPT.TRAP 0x1 ;  /* 0x000000040000795c */ /* 0x000fe20000300000 */
.L_x_33:
[----:B------:R-:W-:Y:S01]  /*3150*/  SHF.L.U32 R16, R148, 0x1f, RZ ;  /* 0x0000001f94107819 */ /* 0x000fe200000006ff */
[----:B------:R-:W-:Y:S01]  /*3160*/  UIADD3 UR5, UR21, UR5, URZ ;  /* 0x0000000515057290 */ /* 0x000fe2000fffe03f */
[----:B------:R-:W1:Y:S01]  /*3170*/  LDC R32, c[0x0][0x288] ;  /* 0x0000a200ff207b82 */ /* 0x000e620000000800 */
[----:B------:R-:W-:Y:S01]  /*3180*/  UISETP.GE.U32.AND UP1, UPT, UR21, 0x12, UPT ;  /* 0x000000121500788c */ /* 0x000fe2000bf26070 */
[----:B------:R-:W-:Y:S01]  /*3190*/  IMAD.SHL.U32 R26, R11, 0x2, RZ ;  /* 0x000000020b1a7824 */ /* 0x000fe200078e00ff */
[----:B------:R-:W-:Y:S02]  /*31a0*/  UISETP.GT.U32.AND UP0, UPT, UR5, 0x11, UPT ;  /* 0x000000110500788c */ /* 0x000fe4000bf04070 */
[----:B------:R-:W-:Y:S02]  /*31b0*/  UIMAD.WIDE.U32 UR6, UR5, 0x38e38e39, URZ ;  /* 0x38e38e39050678a5 */ /* 0x000fe4000f8e003f */
[----:B------:R-:W-:Y:S01]  /*31c0*/  UISETP.LT.U32.AND UP0, UPT, UR21, 0x12, UP0 ;  /* 0x000000121500788c */ /* 0x000fe20008701070 */
[----:B------:R-:W2:Y:S01]  /*31d0*/  SYNCS.PHASECHK.TRANS64.TRYWAIT P0, [UR15+0x8], R16 ;  /* 0x00000810ff0075a7 */ /* 0x000ea2000800014f */
[----:B------:R-:W-:Y:S01]  /*31e0*/  USHF.R.U32.HI UR6, URZ, 0x2, UR7 ;  /* 0x000000023f067899 */ /* 0x000fe20008011607 */
[----:B------:R-:W-:Y:S01]  /*31f0*/  SHF.R.S32.HI R27, RZ, 0x1f, R26 ;  /* 0x0000001fff1b7819 */ /* 0x000fe2000001141a */
[----:B------:R-:W-:-:S02]  /*3200*/  USEL UR8, URZ, 0x1, !UP0 ;  /* 0x000000013f087887 */ /* 0x000fc4000c000000 */
[----:B------:R-:W-:Y:S02]  /*3210*/  UIMAD UR5, UR6, -0x12, UR5 ;  /* 0xffffffee060578a4 */ /* 0x000fe4000f8e0205 */
[----:B------:R-:W-:-:S04]  /*3220*/  ULOP3.LUT UR4, UR4, UR8, URZ, 0x3c, !UPT ;  /* 0x0000000804047292 */ /* 0x000fc8000f8e3c3f */
[----:B------:R-:W-:Y:S01]  /*3230*/  @UP1 ULOP3.LUT UR4, UR4, 0x1, UR6, 0x78, !UPT ;  /* 0x0000000104041892 */ /* 0x000fe2000f8e7806 */
[----:B-12---:R-:W-:Y:S11]  /*3240*/  @!P0 BRA `(.L_x_35) ;  /* 0x0000006400b48947 */ /* 0x006ff60003800000 */
.L_x_207:
[----:B------:R-:W-:Y:S01]  /*3250*/  IMAD.SHL.U32 R28, R6, 0x40, RZ ;  /* 0x00000040061c7824 */ /* 0x000fe200078e00ff */
[----:B------:R-:W-:Y:S01]  /*3260*/  ULDC UR8, c[0x0][0x284] ;  /* 0x0000a10000087ab9 */ /* 0x000fe20000000800 */
[----:B------:R-:W-:Y:S01]  /*3270*/  IMAD.SHL.U32 R29, R5, 0x80, RZ ;  /* 0x00000080051d7824 */ /* 0x000fe200078e00ff */
[----:B------:R-:W-:Y:S01]  /*3280*/  SHF.R.S32.HI R34, RZ, 0x1f, R4 ;  /* 0x0000001fff227819 */ /* 0x000fe20000011404 */
[----:B------:R-:W-:Y:S01]  /*3290*/  ULDC.64 UR6, c[0x0][0x5d0] ;  /* 0x0001740000067ab9 */ /* 0x000fe20000000a00 */
[----:B------:R-:W-:Y:S01]  /*32a0*/  ISETP.GE.AND P0, PT, R28, UR8, PT ;  /* 0x000000081c007c0c */ /* 0x000fe2000bf06270 */
[----:B0-----:R-:W-:Y:S01]  /*32b0*/  IMAD.WIDE.U32 R16, R4, UR6, R26 ;  /* 0x0000000604107c25 */ /* 0x001fe2000f8e001a */
[----:B------:R-:W-:Y:S02]  /*32c0*/  SHF.R.S32.HI R33, RZ, 0x1f, R29 ;  /* 0x0000001fff217819 */ /* 0x000fe4000001141d */
[C---:B------:R-:W-:Y:S01]  /*32d0*/  ISETP.GE.OR P0, PT, R29.reuse, R32, P0 ;  /* 0x000000201d00720c */ /* 0x040fe20000706670 */
[----:B------:R-:W-:Y:S01]  /*32e0*/  IMAD R5, R34, UR6, RZ ;  /* 0x0000000622057c24 */ /* 0x000fe2000f8e02ff */
[----:B------:R-:W-:-:S03]  /*32f0*/  IADD3 R16, P1, R29, R16, RZ ;  /* 0x000000101d107210 */ /* 0x000fc60007f3e0ff */
[----:B------:R-:W-:-:S05]  /*3300*/  IMAD R5, R4, UR7, R5 ;  /* 0x0000000704057c24 */ /* 0x000fca000f8e0205 */
[----:B------:R-:W-:-:S03]  /*3310*/  IADD3.X R17, R33, R17, R5, P1, !PT ;  /* 0x0000001121117210 */ /* 0x000fc60000ffe405 */
[----:B------:R-:W-:Y:S05]  /*3320*/  @P0 BRA `(.L_x_36) ;  /* 0x0000004400b80947 */ /* 0x000fea0003800000 */
[----:B------:R-:W0:Y:S01]  /*3330*/  LDC.64 R30, c[0x0][0x5c8] ;  /* 0x00017200ff1e7b82 */ /* 0x000e220000000a00 */
[----:B------:R-:W-:Y:S01]  /*3340*/  IMAD.WIDE R24, R6, 0x40, R14 ;  /* 0x0000004006187825 */ /* 0x000fe200078e020e */
[----:B------:R-:W-:Y:S01]  /*3350*/  ULDC.64 UR6, c[0x0][0x5c0] ;  /* 0x0001700000067ab9 */ /* 0x000fe20000000a00 */
[----:B------:R-:W-:Y:S02]  /*3360*/  BSSY B0, `(.L_x_36) ;  /* 0x000046a000007945 */ /* 0x000fe40003800000 */
[----:B------:R-:W-:-:S04]  /*3370*/  IMAD R6, R11, -0x2, R32 ;  /* 0xfffffffe0b067824 */ /* 0x000fc800078e0220 */
[----:B------:R-:W-:Y:S02]  /*3380*/  IMAD.IADD R6, R6, 0x1, -R29 ;  /* 0x0000000106067824 */ /* 0x000fe400078e0a1d */
[-C--:B0-----:R-:W-:Y:S02]  /*3390*/  IMAD R5, R25, R30.reuse, RZ ;  /* 0x0000001e19057224 */ /* 0x081fe400078e02ff */
[----:B------:R-:W-:-:S04]  /*33a0*/  IMAD.WIDE.U32 R16, R24, R30, R16 ;  /* 0x0000001e18107225 */ /* 0x000fc800078e0010 */
[----:B------:R-:W-:Y:S01]  /*33b0*/  IMAD R19, R24, R31, R5 ;  /* 0x0000001f18137224 */ /* 0x000fe200078e0205 */
[----:B------:R-:W-:Y:S02]  /*33c0*/  LEA R5, P0, R30, R16, 0x3 ;  /* 0x000000101e057211 */ /* 0x000fe400078018ff */
[----:B------:R-:W-:Y:S01]  /*33d0*/  IADD3 R18, P1, R16, UR6, RZ ;  /* 0x0000000610127c10 */ /* 0x000fe2000ff3e0ff */
[----:B------:R-:W-:Y:S01]  /*33e0*/  IMAD.IADD R19, R17, 0x1, R19 ;  /* 0x0000000111137824 */ /* 0x000fe200078e0213 */
[----:B------:R-:W-:-:S04]  /*33f0*/  IADD3 R16, P3, R5, UR6, RZ ;  /* 0x0000000605107c10 */ /* 0x000fc8000ff7e0ff */
[----:B------:R-:W-:Y:S01]  /*3400*/  LEA.HI.X R5, R30, R19, R31, 0x3, P0 ;  /* 0x000000131e057211 */ /* 0x000fe200000f1c1f */
[----:B------:R-:W-:Y:S01]  /*3410*/  IMAD.IADD R30, R13, 0x1, -R28 ;  /* 0x000000010d1e7824 */ /* 0x000fe200078e0a1c */
[----:B-----5:R-:W-:Y:S02]  /*3420*/  FSETP.NEU.AND P0, PT, R12, RZ, PT ;  /* 0x000000ff0c00720b */ /* 0x020fe40003f0d000 */
[----:B------:R-:W-:Y:S02]  /*3430*/  IADD3.X R19, R19, UR7, RZ, P1, !PT ;  /* 0x0000000713137c10 */ /* 0x000fe40008ffe4ff */
[----:B------:R-:W-:-:S09]  /*3440*/  IADD3.X R17, R5, UR7, RZ, P3, !PT ;  /* 0x0000000705117c10 */ /* 0x000fd20009ffe4ff */
[----:B------:R-:W-:Y:S05]  /*3450*/  @!P0 BRA `(.L_x_37) ;  /* 0x0000003400608947 */ /* 0x000fea0003800000 */
[----:B------:R-:W-:Y:S01]  /*3460*/  ULDC.64 UR6, c[0x0][0x5b8] ;  /* 0x00016e0000067ab9 */ /* 0x000fe20000000a00 */
[----:B------:R-:W-:Y:S01]  /*3470*/  ULDC.64 UR8, c[0x0][0x5a8] ;  /* 0x00016a0000087ab9 */ /* 0x000fe20000000a00 */
[----:B------:R-:W-:Y:S01]  /*3480*/  IMAD.WIDE.U32 R26, R4, UR6, R26 ;  /* 0x00000006041a7c25 */ /* 0x000fe2000f8e001a */
[----:B------:R-:W-:Y:S01]  /*3490*/  BSSY B1, `(.L_x_38) ;  /* 0x0000010000017945 */ /* 0x000fe20003800000 */
[----:B------:R-:W-:Y:S02]  /*34a0*/  PRMT R28, RZ, 0x7610, R28 ;  /* 0x00007610ff1c7816 */ /* 0x000fe4000000001c */
[----:B------:R-:W-:Y:S01]  /*34b0*/  IMAD R5, R34, UR6, RZ ;  /* 0x0000000622057c24 */ /* 0x000fe2000f8e02ff */
[----:B------:R-:W-:-:S03]  /*34c0*/  IADD3 R26, P0, R29, R26, RZ ;  /* 0x0000001a1d1a7210 */ /* 0x000fc60007f1e0ff */
[----:B------:R-:W-:Y:S01]  /*34d0*/  IMAD R5, R4, UR7, R5 ;  /* 0x0000000704057c24 */ /* 0x000fe2000f8e0205 */
[----:B------:R-:W-:Y:S02]  /*34e0*/  ULDC.64 UR6, c[0x0][0x5b0] ;  /* 0x00016c0000067ab9 */ /* 0x000fe40000000a00 */
[----:B------:R-:W-:Y:S02]  /*34f0*/  IMAD R29, R25, UR6, RZ ;  /* 0x00000006191d7c24 */ /* 0x000fe4000f8e02ff */
[----:B------:R-:W-:Y:S02]  /*3500*/  IADD3.X R27, R33, R27, R5, P0, !PT ;  /* 0x0000001b211b7210 */ /* 0x000fe400007fe405 */
[----:B------:R-:W-:Y:S01]  /*3510*/  ISETP.GE.AND P0, PT, R30, 0x1, PT ;  /* 0x000000011e00780c */ /* 0x000fe20003f06270 */
[C---:B------:R-:W-:Y:S02]  /*3520*/  IMAD R29, R24.reuse, UR7, R29 ;  /* 0x00000007181d7c24 */ /* 0x040fe4000f8e021d */
[----:B------:R-:W-:Y:S01]  /*3530*/  IMAD.WIDE.U32 R4, R24, UR6, R26 ;  /* 0x0000000618047c25 */ /* 0x000fe2000f8e001a */
[----:B------:R-:W-:-:S02]  /*3540*/  ISETP.LT.OR P4, PT, R6, 0x1, !P0 ;  /* 0x000000010600780c */ /* 0x000fc40004781670 */
[----:B------:R-:W-:-:S04]  /*3550*/  IADD3 R4, P1, R4, UR8, RZ ;  /* 0x0000000804047c10 */ /* 0x000fc8000ff3e0ff */
[----:B------:R-:W-:-:S07]  /*3560*/  IADD3.X R5, R5, UR9, R29, P1, !PT ;  /* 0x0000000905057c10 */ /* 0x000fce0008ffe41d */
[----:B------:R-:W-:Y:S05]  /*3570*/  @P4 BRA `(.L_x_39) ;  /* 0x0000000000044947 */ /* 0x000fea0003800000 */
[----:B------:R0:W5:Y:S02]  /*3580*/  LDG.E.U8 R28, desc[UR18][R4.64] ;  /* 0x00000012041c7981 */ /* 0x000164000c1e1100 */
.L_x_39:
[----:B------:R-:W-:Y:S05]  /*3590*/  BSYNC B1 ;  /* 0x0000000000017941 */ /* 0x000fea0003800000 */
.L_x_38:
[----:B-----5:R-:W-:Y:S01]  /*35a0*/  LOP3.LUT R28, R28, 0xff, RZ, 0xc0, !PT ;  /* 0x000000ff1c1c7812 */ /* 0x020fe200078ec0ff */
[----:B------:R-:W-:Y:S01]  /*35b0*/  BSSY B1, `(.L_x_40) ;  /* 0x000000b000017945 */ /* 0x000fe20003800000 */
[----:B------:R-:W-:Y:S02]  /*35c0*/  ISETP.LT.OR P3, PT, R6, 0x2, !P0 ;  /* 0x000000020600780c */ /* 0x000fe40004761670 */
[----:B------:R-:W-:-:S05]  /*35d0*/  F2FP.F16.E5M2.UNPACK_B R28, R28 ;  /* 0x0000001cff1c723e */ /* 0x000fca00020004ff */
[----:B------:R-:W-:-:S05]  /*35e0*/  HADD2.F32 R29, -RZ, R28.H0_H0 ;  /* 0x2000001cff1d7230 */ /* 0x000fca0000004100 */
[----:B------:R-:W-:-:S04]  /*35f0*/  FMUL R28, R29, R12 ;  /* 0x0000000c1d1c7220 */ /* 0x000fc80000400000 */
[----:B------:R-:W-:-:S05]  /*3600*/  FFMA R28, R149, R10, R28 ;  /* 0x0000000a951c7223 */ /* 0x000fca000000001c */
[----:B------:R-:W-:Y:S02]  /*3610*/  F2FP.SATFINITE.E5M2.F32.PACK_AB_MERGE_C R29, RZ, R28, RZ ;  /* 0x0000001cff1d723e */ /* 0x000fe400048060ff */
[----:B------:R-:W-:-:S03]  /*3620*/  PRMT R28, RZ, 0x7610, R28 ;  /* 0x00007610ff1c7816 */ /* 0x000fc6000000001c */
[----:B------:R1:W-:Y:S01]  /*3630*/  @!P4 STG.E.U8 desc[UR18][R18.64], R29 ;  /* 0x0000001d1200c986 */ /* 0x0003e2000c101112 */
[----:B------:R-:W-:Y:S05]  /*3640*/  @P3 BRA `(.L_x_41) ;  /* 0x0000000000043947 */ /* 0x000fea0003800000 */
[----:B------:R2:W5:Y:S02]  /*3650*/  LDG.E.U8 R28, desc[UR18][R4.64+0x1] ;  /* 0x00000112041c7981 */ /* 0x000564000c1e1100 */
.L_x_41:
[----:B------:R-:W-:Y:S05]  /*3660*/  BSYNC B1 ;  /* 0x0000000000017941 */ /* 0x000fea0003800000 */
.L_x_40:
[----:B-----5:R-:W-:Y:S01]  /*3670*/  LOP3.LUT R28, R28, 0xff, RZ, 0xc0, !PT ;  /* 0x000000ff1c1c7812 */ /* 0x020fe200078ec0ff */
[----:B------:R-:W-:Y:S01]  /*3680*/  BSSY B1, `(.L_x_42) ;  /* 0x0000013000017945 */ /* 0x000fe20003800000 */
[----:B------:R-:W-:Y:S02]  /*3690*/  IADD3 R31, P1, R24, 0x8, RZ ;  /* 0x00000008181f7810 */ /* 0x000fe40007f3e0ff */
[----:B------:R-:W-:-:S03]  /*36a0*/  F2FP.F16.E5M2.UNPACK_B R28, R28 ;  /* 0x0000001cff1c723e */ /* 0x000fc600020004ff */
[----:B------:R-:W-:Y:S01]  /*36b0*/  IMAD.X R24, RZ, RZ, R25, P1 ;  /* 0x000000ffff187224 */ /* 0x000fe200008e0619 */
[----:B------:R-:W-:Y:S01]  /*36c0*/  ISETP.GE.AND P1, PT, R30, 0x9, PT ;  /* 0x000000091e00780c */ /* 0x000fe20003f26270 */
[----:B-1----:R-:W-:Y:S02]  /*36d0*/  HADD2.F32 R29, -RZ, R28.H0_H0 ;  /* 0x2000001cff1d7230 */ /* 0x002fe40000004100 */
[----:B------:R-:W-:Y:S01]  /*36e0*/  IMAD R24, R24, UR6, RZ ;  /* 0x0000000618187c24 */ /* 0x000fe2000f8e02ff */
[----:B------:R-:W-:Y:S01]  /*36f0*/  ISETP.LT.OR P5, PT, R6, 0x1, !P1 ;  /* 0x000000010600780c */ /* 0x000fe20004fa1670 */
[----:B------:R-:W-:-:S04]  /*3700*/  IMAD.WIDE.U32 R26, R31, UR6, R26 ;  /* 0x000000061f1a7c25 */ /* 0x000fc8000f8e001a */
[----:B------:R-:W-:Y:S01]  /*3710*/  FMUL R29, R29, R12 ;  /* 0x0000000c1d1d7220 */ /* 0x000fe20000400000 */
[----:B------:R-:W-:-:S03]  /*3720*/  IMAD R31, R31, UR7, R24 ;  /* 0x000000071f1f7c24 */ /* 0x000fc6000f8e0218 */
[----:B------:R-:W-:Y:S01]  /*3730*/  FFMA R29, R144, R10, R29 ;  /* 0x0000000a901d7223 */ /* 0x000fe2000000001d */
[----:B------:R-:W-:Y:S02]  /*3740*/  IADD3 R24, P4, R26, UR8, RZ ;  /* 0x000000081a187c10 */ /* 0x000fe4000ff9e0ff */
[----:B------:R-:W-:Y:S02]  /*3750*/  PRMT R26, RZ, 0x7610, R26 ;  /* 0x00007610ff1a7816 */ /* 0x000fe4000000001a */
[----:B------:R-:W-:Y:S02]  /*3760*/  F2FP.SATFINITE.E5M2.F32.PACK_AB_MERGE_C R29, RZ, R29, RZ ;  /* 0x0000001dff1d723e */ /* 0x000fe400048060ff */
[----:B------:R-:W-:-:S03]  /*3770*/  IADD3.X R25, R27, UR9, R31, P4, !PT ;  /* 0x000000091b197c10 */ /* 0x000fc6000a7fe41f */
[----:B------:R1:W-:Y:S01]  /*3780*/  @!P3 STG.E.U8 desc[UR18][R18.64+0x1], R29 ;  /* 0x0000011d1200b986 */ /* 0x0003e2000c101112 */
[----:B------:R-:W-:Y:S05]  /*3790*/  @P5 BRA `(.L_x_43) ;  /* 0x0000000000045947 */ /* 0x000fea0003800000 */
[----:B------:R3:W5:Y:S02]  /*37a0*/  LDG.E.U8 R26, desc[UR18][R24.64] ;  /* 0x00000012181a7981 */ /* 0x000764000c1e1100 */
.L_x_43:
[----:B------:R-:W-:Y:S05]  /*37b0*/  BSYNC B1 ;  /* 0x0000000000017941 */ /* 0x000fea0003800000 */
.L_x_42:
        /* <DEDUP_REMOVED lines=12> */
.L_x_45:
[----:B------:R-:W-:Y:S05]  /*3880*/  BSYNC B1 ;  /* 0x0000000000017941 */ /* 0x000fea0003800000 */
.L_x_44:
[----:B-----5:R-:W-:Y:S01]  /*3890*/  LOP3.LUT R26, R26, 0xff, RZ, 0xc0, !PT ;  /* 0x000000ff1a1a7812 */ /* 0x020fe200078ec0ff */
[----:B------:R-:W-:Y:S01]  /*38a0*/  BSSY B1, `(.L_x_46) ;  /* 0x000000b000017945 */ /* 0x000fe20003800000 */
[----:B------:R-:W-:Y:S02]  /*38b0*/  ISETP.LT.OR P4, PT, R6, 0x9, !P0 ;  /* 0x000000090600780c */ /* 0x000fe40004781670 */
[----:B------:R-:W-:-:S05]  /*38c0*/  F2FP.F16.E5M2.UNPACK_B R26, R26 ;  /* 0x0000001aff1a723e */ /* 0x000fca00020004ff */
[----:B----4-:R-:W-:Y:S01]  /*38d0*/  HADD2.F32 R27, -RZ, R26.H0_H0 ;  /* 0x2000001aff1b7230 */ /* 0x010fe20000004100 */
[----:B------:R-:W-:-:S04]  /*38e0*/  PRMT R26, RZ, 0x7610, R26 ;  /* 0x00007610ff1a7816 */ /* 0x000fc8000000001a */
[----:B------:R-:W-:-:S04]  /*38f0*/  FMUL R27, R27, R12 ;  /* 0x0000000c1b1b7220 */ /* 0x000fc80000400000 */
[----:B------:R-:W-:-:S05]  /*3900*/  FFMA R27, R142, R10, R27 ;  /* 0x0000000a8e1b7223 */ /* 0x000fca000000001b */
[----:B------:R-:W-:-:S05]  /*3910*/  F2FP.SATFINITE.E5M2.F32.PACK_AB_MERGE_C R27, RZ, R27, RZ ;  /* 0x0000001bff1b723e */ /* 0x000fca00048060ff */
[----:B------:R4:W-:Y:S01]  /*3920*/  @!P3 STG.E.U8 desc[UR18][R16.64+0x1], R27 ;  /* 0x0000011b1000b986 */ /* 0x0009e2000c101112 */
[----:B------:R-:W-:Y:S05]  /*3930*/  @P4 BRA `(.L_x_47) ;  /* 0x0000000000044947 */ /* 0x000fea0003800000 */
[----:B------:R0:W5:Y:S02]  /*3940*/  LDG.E.U8 R26, desc[UR18][R4.64+0x8] ;  /* 0x00000812041a7981 */ /* 0x000164000c1e1100 */
.L_x_47:
[----:B------:R-:W-:Y:S05]  /*3950*/  BSYNC B1 ;  /* 0x0000000000017941 */ /* 0x000fea0003800000 */
.L_x_46:
[----:B-----5:R-:W-:Y:S01]  /*3960*/  LOP3.LUT R26, R26, 0xff, RZ, 0xc0, !PT ;  /* 0x000000ff1a1a7812 */ /* 0x020fe200078ec0ff */
[----:B------:R-:W-:Y:S01]  /*3970*/  BSSY B1, `(.L_x_48) ;  /* 0x000000b000017945 */ /* 0x000fe20003800000 */
[----:B------:R-:W-:Y:S02]  /*3980*/  ISETP.LT.OR P3, PT, R6, 0xa, !P0 ;  /* 0x0000000a0600780c */ /* 0x000fe40004761670 */
[----:B------:R-:W-:-:S05]  /*3990*/  F2FP.F16.E5M2.UNPACK_B R26, R26 ;  /* 0x0000001aff1a723e */ /* 0x000fca00020004ff */
[----:B----4-:R-:W-:-:S05]  /*39a0*/  HADD2.F32 R27, -RZ, R26.H0_H0 ;  /* 0x2000001aff1b7230 */ /* 0x010fca0000004100 */
[----:B------:R-:W-:-:S04]  /*39b0*/  FMUL R26, R27, R12 ;  /* 0x0000000c1b1a7220 */ /* 0x000fc80000400000 */
[----:B------:R-:W-:-:S05]  /*39c0*/  FFMA R26, R145, R10, R26 ;  /* 0x0000000a911a7223 */ /* 0x000fca000000001a */
[----:B------:R-:W-:Y:S02]  /*39d0*/  F2FP.SATFINITE.E5M2.F32.PACK_AB_MERGE_C R27, RZ, R26, RZ ;  /* 0x0000001aff1b723e */ /* 0x000fe400048060ff */
[----:B------:R-:W-:-:S03]  /*39e0*/  PRMT R26, RZ, 0x7610, R26 ;  /* 0x00007610ff1a7816 */ /* 0x000fc6000000001a */
[----:B------:R4:W-:Y:S01]  /*39f0*/  @!P4 STG.E.U8 desc[UR18][R18.64+0x8], R27 ;  /* 0x0000081b1200c986 */ /* 0x0009e2000c101112 */
[----:B------:R-:W-:Y:S05]  /*3a00*/  @P3 BRA `(.L_x_49) ;  /* 0x0000000000043947 */ /* 0x000fea0003800000 */
[----:B------:R0:W5:Y:S02]  /*3a10*/  LDG.E.U8 R26, desc[UR18][R4.64+0x9] ;  /* 0x00000912041a7981 */ /* 0x000164000c1e1100 */
.L_x_49:
[----:B------:R-:W-:Y:S05]  /*3a20*/  BSYNC B1 ;  /* 0x0000000000017941 */ /* 0x000fea0003800000 */
.L_x_48:
        /* <DEDUP_REMOVED lines=12> */
.L_x_51:
[----:B------:R-:W-:Y:S05]  /*3af0*/  BSYNC B1 ;  /* 0x0000000000017941 */ /* 0x000fea0003800000 */
.L_x_50:
        /* <DEDUP_REMOVED lines=12> */
.L_x_53:
[----:B------:R-:W-:Y:S05]  /*3bc0*/  BSYNC B1 ;  /* 0x0000000000017941 */ /* 0x000fea0003800000 */
.L_x_52:
        /* <DEDUP_REMOVED lines=12> */
.L_x_55:
[----:B------:R-:W-:Y:S05]  /*3c90*/  BSYNC B1 ;  /* 0x0000000000017941 */ /* 0x000fea0003800000 */
.L_x_54:
        /* <DEDUP_REMOVED lines=12> */
.L_x_57:
[----:B------:R-:W-:Y:S05]  /*3d60*/  BSYNC B1 ;  /* 0x0000000000017941 */ /* 0x000fea0003800000 */
.L_x_56:
        /* <DEDUP_REMOVED lines=12> */
.L_x_59:
[----:B------:R-:W-:Y:S05]  /*3e30*/  BSYNC B1 ;  /* 0x0000000000017941 */ /* 0x000fea0003800000 */
.L_x_58:
        /* <DEDUP_REMOVED lines=12> */
.L_x_61:
[----:B------:R-:W-:Y:S05]  /*3f00*/  BSYNC B1 ;  /* 0x0000000000017941 */ /* 0x000fea0003800000 */
.L_x_60:
        /* <DEDUP_REMOVED lines=12> */
.L_x_63:
[----:B------:R-:W-:Y:S05]  /*3fd0*/  BSYNC B1 ;  /* 0x0000000000017941 */ /* 0x000fea0003800000 */
.L_x_62:
        /* <DEDUP_REMOVED lines=12> */
.L_x_65:
[----:B------:R-:W-:Y:S05]  /*40a0*/  BSYNC B1 ;  /* 0x0000000000017941 */ /* 0x000fea0003800000 */
.L_x_64:
        /* <DEDUP_REMOVED lines=12> */
.L_x_67:
[----:B------:R-:W-:Y:S05]  /*4170*/  BSYNC B1 ;  /* 0x0000000000017941 */ /* 0x000fea0003800000 */
.L_x_66:
        /* <DEDUP_REMOVED lines=12> */
.L_x_69:
[----:B------:R-:W-:Y:S05]  /*4240*/  BSYNC B1 ;  /* 0x0000000000017941 */ /* 0x000fea0003800000 */
.L_x_68:
        /* <DEDUP_REMOVED lines=12> */
.L_x_71:
[----:B------:R-:W-:Y:S05]  /*4310*/  BSYNC B1 ;  /* 0x0000000000017941 */ /* 0x000fea0003800000 */
.L_x_70:
        /* <DEDUP_REMOVED lines=12> */
.L_x_73:
[----:B------:R-:W-:Y:S05]  /*43e0*/  BSYNC B1 ;  /* 0x0000000000017941 */ /* 0x000fea0003800000 */
.L_x_72:
        /* <DEDUP_REMOVED lines=12> */
.L_x_75:
[----:B------:R-:W-:Y:S05]  /*44b0*/  BSYNC B1 ;  /* 0x0000000000017941 */ /* 0x000fea0003800000 */
.L_x_74:
        /* <DEDUP_REMOVED lines=12> */
.L_x_77:
[----:B------:R-:W-:Y:S05]  /*4580*/  BSYNC B1 ;  /* 0x0000000000017941 */ /* 0x000fea0003800000 */
.L_x_76:
        /* <DEDUP_REMOVED lines=12> */
.L_x_79:
[----:B------:R-:W-:Y:S05]  /*4650*/  BSYNC B1 ;  /* 0x0000000000017941 */ /* 0x000fea0003800000 */
.L_x_78:
        /* <DEDUP_REMOVED lines=12> */
.L_x_81:
[----:B------:R-:W-:Y:S05]  /*4720*/  BSYNC B1 ;  /* 0x0000000000017941 */ /* 0x000fea0003800000 */
.L_x_80:
        /* <DEDUP_REMOVED lines=12> */
.L_x_83:
[----:B------:R-:W-:Y:S05]  /*47f0*/  BSYNC B1 ;  /* 0x0000000000017941 */ /* 0x000fea0003800000 */
.L_x_82:
        /* <DEDUP_REMOVED lines=12> */
.L_x_85:
[----:B------:R-:W-:Y:S05]  /*48c0*/  BSYNC B1 ;  /* 0x0000000000017941 */ /* 0x000fea0003800000 */
.L_x_84:
        /* <DEDUP_REMOVED lines=12> */
.L_x_87:
[----:B------:R-:W-:Y:S05]  /*4990*/  BSYNC B1 ;  /* 0x0000000000017941 */ /* 0x000fea0003800000 */
.L_x_86:
        /* <DEDUP_REMOVED lines=12> */
.L_x_89:
[----:B------:R-:W-:Y:S05]  /*4a60*/  BSYNC B1 ;  /* 0x0000000000017941 */ /* 0x000fea0003800000 */
.L_x_88:
        /* <DEDUP_REMOVED lines=12> */
.L_x_91:
[----:B------:R-:W-:Y:S05]  /*4b30*/  BSYNC B1 ;  /* 0x0000000000017941 */ /* 0x000fea0003800000 */
.L_x_90:
        /* <DEDUP_REMOVED lines=12> */
.L_x_93:
[----:B------:R-:W-:Y:S05]  /*4c00*/  BSYNC B1 ;  /* 0x0000000000017941 */ /* 0x000fea0003800000 */
.L_x_92:
        /* <DEDUP_REMOVED lines=12> */
.L_x_95:
[----:B------:R-:W-:Y:S05]  /*4cd0*/  BSYNC B1 ;  /* 0x0000000000017941 */ /* 0x000fea0003800000 */
.L_x_94:
        /* <DEDUP_REMOVED lines=12> */
.L_x_97:
[----:B------:R-:W-:Y:S05]  /*4da0*/  BSYNC B1 ;  /* 0x0000000000017941 */ /* 0x000fea0003800000 */
.L_x_96:
        /* <DEDUP_REMOVED lines=12> */
.L_x_99:
[----:B------:R-:W-:Y:S05]  /*4e70*/  BSYNC B1 ;  /* 0x0000000000017941 */ /* 0x000fea0003800000 */
.L_x_98:
        /* <DEDUP_REMOVED lines=12> */
.L_x_101:
[----:B------:R-:W-:Y:S05]  /*4f40*/  BSYNC B1 ;  /* 0x0000000000017941 */ /* 0x000fea0003800000 */
.L_x_100:
        /* <DEDUP_REMOVED lines=12> */
.L_x_103:
[----:B------:R-:W-:Y:S05]  /*5010*/  BSYNC B1 ;  /* 0x0000000000017941 */ /* 0x000fea0003800000 */
.L_x_102:
        /* <DEDUP_REMOVED lines=12> */
.L_x_105:
[----:B------:R-:W-:Y:S05]  /*50e0*/  BSYNC B1 ;  /* 0x0000000000017941 */ /* 0x000fea0003800000 */
.L_x_104:
        /* <DEDUP_REMOVED lines=12> */
.L_x_107:
[----:B------:R-:W-:Y:S05]  /*51b0*/  BSYNC B1 ;  /* 0x0000000000017941 */ /* 0x000fea0003800000 */
.L_x_106:
        /* <DEDUP_REMOVED lines=12> */
.L_x_109:
[----:B------:R-:W-:Y:S05]  /*5280*/  BSYNC B1 ;  /* 0x0000000000017941 */ /* 0x000fea0003800000 */
.L_x_108:
        /* <DEDUP_REMOVED lines=12> */
.L_x_111:
[----:B------:R-:W-:Y:S05]  /*5350*/  BSYNC B1 ;  /* 0x0000000000017941 */ /* 0x000fea0003800000 */
.L_x_110:
        /* <DEDUP_REMOVED lines=12> */
.L_x_113:
[----:B------:R-:W-:Y:S05]  /*5420*/  BSYNC B1 ;  /* 0x0000000000017941 */ /* 0x000fea0003800000 */
.L_x_112:
        /* <DEDUP_REMOVED lines=12> */
.L_x_115:
[----:B------:R-:W-:Y:S05]  /*54f0*/  BSYNC B1 ;  /* 0x0000000000017941 */ /* 0x000fea0003800000 */
.L_x_114:
        /* <DEDUP_REMOVED lines=12> */
.L_x_117:
[----:B------:R-:W-:Y:S05]  /*55c0*/  BSYNC B1 ;  /* 0x0000000000017941 */ /* 0x000fea0003800000 */
.L_x_116:
        /* <DEDUP_REMOVED lines=12> */
.L_x_119:
[----:B------:R-:W-:Y:S05]  /*5690*/  BSYNC B1 ;  /* 0x0000000000017941 */ /* 0x000fea0003800000 */
.L_x_118:
        /* <DEDUP_REMOVED lines=12> */
.L_x_121:
[----:B------:R-:W-:Y:S05]  /*5760*/  BSYNC B1 ;  /* 0x0000000000017941 */ /* 0x000fea0003800000 */
.L_x_120:
        /* <DEDUP_REMOVED lines=12> */
.L_x_123:
[----:B------:R-:W-:Y:S05]  /*5830*/  BSYNC B1 ;  /* 0x0000000000017941 */ /* 0x000fea0003800000 */
.L_x_122:
        /* <DEDUP_REMOVED lines=12> */
.L_x_125:
[----:B------:R-:W-:Y:S05]  /*5900*/  BSYNC B1 ;  /* 0x0000000000017941 */ /* 0x000fea0003800000 */
.L_x_124:
        /* <DEDUP_REMOVED lines=12> */
.L_x_127:
[----:B------:R-:W-:Y:S05]  /*59d0*/  BSYNC B1 ;  /* 0x0000000000017941 */ /* 0x000fea0003800000 */
.L_x_126:
        /* <DEDUP_REMOVED lines=12> */
.L_x_129:
[----:B------:R-:W-:Y:S05]  /*5aa0*/  BSYNC B1 ;  /* 0x0000000000017941 */ /* 0x000fea0003800000 */
.L_x_128:
        /* <DEDUP_REMOVED lines=12> */
.L_x_131:
[----:B------:R-:W-:Y:S05]  /*5b70*/  BSYNC B1 ;  /* 0x0000000000017941 */ /* 0x000fea0003800000 */
.L_x_130:
        /* <DEDUP_REMOVED lines=12> */
.L_x_133:
[----:B------:R-:W-:Y:S05]  /*5c40*/  BSYNC B1 ;  /* 0x0000000000017941 */ /* 0x000fea0003800000 */
.L_x_132:
        /* <DEDUP_REMOVED lines=12> */
.L_x_135:
[----:B------:R-:W-:Y:S05]  /*5d10*/  BSYNC B1 ;  /* 0x0000000000017941 */ /* 0x000fea0003800000 */
.L_x_134:
        /* <DEDUP_REMOVED lines=12> */
.L_x_137:
[----:B------:R-:W-:Y:S05]  /*5de0*/  BSYNC B1 ;  /* 0x0000000000017941 */ /* 0x000fea0003800000 */
.L_x_136:
        /* <DEDUP_REMOVED lines=12> */
.L_x_139:
[----:B------:R-:W-:Y:S05]  /*5eb0*/  BSYNC B1 ;  /* 0x0000000000017941 */ /* 0x000fea0003800000 */
.L_x_138:
        /* <DEDUP_REMOVED lines=12> */
.L_x_141:
[----:B------:R-:W-:Y:S05]  /*5f80*/  BSYNC B1 ;  /* 0x0000000000017941 */ /* 0x000fea0003800000 */
.L_x_140:
        /* <DEDUP_REMOVED lines=12> */
.L_x_143:
[----:B------:R-:W-:Y:S05]  /*6050*/  BSYNC B1 ;  /* 0x0000000000017941 */ /* 0x000fea0003800000 */
.L_x_142:
        /* <DEDUP_REMOVED lines=12> */
.L_x_145:
[----:B------:R-:W-:Y:S05]  /*6120*/  BSYNC B1 ;  /* 0x0000000000017941 */ /* 0x000fea0003800000 */
.L_x_144:
        /* <DEDUP_REMOVED lines=12> */
.L_x_147:
[----:B------:R-:W-:Y:S05]  /*61f0*/  BSYNC B1 ;  /* 0x0000000000017941 */ /* 0x000fea0003800000 */
.L_x_146:
        /* <DEDUP_REMOVED lines=12> */
.L_x_149:
[----:B------:R-:W-:Y:S05]  /*62c0*/  BSYNC B1 ;  /* 0x0000000000017941 */ /* 0x000fea0003800000 */
.L_x_148:
        /* <DEDUP_REMOVED lines=12> */
.L_x_151:
[----:B------:R-:W-:Y:S05]  /*6390*/  BSYNC B1 ;  /* 0x0000000000017941 */ /* 0x000fea0003800000 */
.L_x_150:
        /* <DEDUP_REMOVED lines=12> */
.L_x_153:
[----:B------:R-:W-:Y:S05]  /*6460*/  BSYNC B1 ;  /* 0x0000000000017941 */ /* 0x000fea0003800000 */
.L_x_152:
        /* <DEDUP_REMOVED lines=12> */
.L_x_155:
[----:B------:R-:W-:Y:S05]  /*6530*/  BSYNC B1 ;  /* 0x0000000000017941 */ /* 0x000fea0003800000 */
.L_x_154:
        /* <DEDUP_REMOVED lines=12> */
.L_x_157:
[----:B------:R-:W-:Y:S05]  /*6600*/  BSYNC B1 ;  /* 0x0000000000017941 */ /* 0x000fea0003800000 */
.L_x_156:
        /* <DEDUP_REMOVED lines=12> */
.L_x_159:
[----:B------:R-:W-:Y:S05]  /*66d0*/  BSYNC B1 ;  /* 0x0000000000017941 */ /* 0x000fea0003800000 */
.L_x_158:
[----:B-----5:R-:W-:Y:S01]  /*66e0*/  LOP3.LUT R26, R26, 0xff, RZ, 0xc0, !PT ;  /* 0x000000ff1a1a7812 */ /* 0x020fe200078ec0ff */
[----:B------:R-:W-:Y:S01]  /*66f0*/  BSSY B1, `(.L_x_160) ;  /* 0x000000b000017945 */ /* 0x000fe20003800000 */
[----:B------:R-:W-:Y:S02]  /*6700*/  ISETP.LT.OR P0, PT, R6, 0x7a, !P0 ;  /* 0x0000007a0600780c */ /* 0x000fe40004701670 */
[----:B------:R-:W-:-:S05]  /*6710*/  F2FP.F16.E5M2.UNPACK_B R26, R26 ;  /* 0x0000001aff1a723e */ /* 0x000fca00020004ff */
[----:B----4-:R-:W-:-:S05]  /*6720*/  HADD2.F32 R27, -RZ, R26.H0_H0 ;  /* 0x2000001aff1b7230 */ /* 0x010fca0000004100 */
[----:B------:R-:W-:-:S04]  /*6730*/  FMUL R26, R27, R12 ;  /* 0x0000000c1b1a7220 */ /* 0x000fc80000400000 */
[----:B------:R-:W-:Y:S01]  /*6740*/  FFMA R26, R21, R10, R26 ;  /* 0x0000000a151a7223 */ /* 0x000fe2000000001a */
[----:B------:R-:W-:-:S04]  /*6750*/  PRMT R21, RZ, 0x7610, R21 ;  /* 0x00007610ff157816 */ /* 0x000fc80000000015 */
[----:B------:R-:W-:-:S05]  /*6760*/  F2FP.SATFINITE.E5M2.F32.PACK_AB_MERGE_C R27, RZ, R26, RZ ;  /* 0x0000001aff1b723e */ /* 0x000fca00048060ff */
[----:B------:R4:W-:Y:S01]  /*6770*/  @!P4 STG.E.U8 desc[UR18][R18.64+0x78], R27 ;  /* 0x0000781b1200c986 */ /* 0x0009e2000c101112 */
[----:B------:R-:W-:Y:S05]  /*6780*/  @P0 BRA `(.L_x_161) ;  /* 0x0000000000040947 */ /* 0x000fea0003800000 */
[----:B------:R0:W5:Y:S02]  /*6790*/  LDG.E.U8 R21, desc[UR18][R4.64+0x79] ;  /* 0x0000791204157981 */ /* 0x000164000c1e1100 */
.L_x_161:
[----:B------:R-:W-:Y:S05]  /*67a0*/  BSYNC B1 ;  /* 0x0000000000017941 */ /* 0x000fea0003800000 */
.L_x_160:
[----:B-----5:R-:W-:Y:S01]  /*67b0*/  LOP3.LUT R21, R21, 0xff, RZ, 0xc0, !PT ;  /* 0x000000ff15157812 */ /* 0x020fe200078ec0ff */
[----:B------:R-:W-:Y:S01]  /*67c0*/  BSSY B1, `(.L_x_162) ;  /* 0x000000b000017945 */ /* 0x000fe20003800000 */
[----:B------:R-:W-:Y:S02]  /*67d0*/  ISETP.LT.OR P3, PT, R6, 0x79, !P1 ;  /* 0x000000790600780c */ /* 0x000fe40004f61670 */
[----:B------:R-:W-:Y:S02]  /*67e0*/  F2FP.F16.E5M2.UNPACK_B R21, R21 ;  /* 0x00000015ff15723e */ /* 0x000fe400020004ff */
[----:B0-2---:R-:W-:-:S03]  /*67f0*/  PRMT R4, RZ, 0x7610, R4 ;  /* 0x00007610ff047816 */ /* 0x005fc60000000004 */
[----:B------:R-:W-:-:S05]  /*6800*/  HADD2.F32 R21, -RZ, R21.H0_H0 ;  /* 0x20000015ff157230 */ /* 0x000fca0000004100 */
[----:B------:R-:W-:-:S04]  /*6810*/  FMUL R21, R21, R12 ;  /* 0x0000000c15157220 */ /* 0x000fc80000400000 */
[----:B------:R-:W-:-:S05]  /*6820*/  FFMA R21, R20, R10, R21 ;  /* 0x0000000a14157223 */ /* 0x000fca0000000015 */
[----:B------:R-:W-:-:S05]  /*6830*/  F2FP.SATFINITE.E5M2.F32.PACK_AB_MERGE_C R21, RZ, R21, RZ ;  /* 0x00000015ff15723e */ /* 0x000fca00048060ff */
[----:B------:R0:W-:Y:S01]  /*6840*/  @!P0 STG.E.U8 desc[UR18][R18.64+0x79], R21 ;  /* 0x0000791512008986 */ /* 0x0001e2000c101112 */
[----:B------:R-:W-:Y:S05]  /*6850*/  @P3 BRA `(.L_x_163) ;  /* 0x0000000000043947 */ /* 0x000fea0003800000 */
[----:B------:R2:W5:Y:S02]  /*6860*/  LDG.E.U8 R4, desc[UR18][R24.64+0x78] ;  /* 0x0000781218047981 */ /* 0x000564000c1e1100 */
.L_x_163:
[----:B------:R-:W-:Y:S05]  /*6870*/  BSYNC B1 ;  /* 0x0000000000017941 */ /* 0x000fea0003800000 */
.L_x_162:
        /* <DEDUP_REMOVED lines=12> */
.L_x_165:
[----:B------:R-:W-:Y:S05]  /*6940*/  BSYNC B1 ;  /* 0x0000000000017941 */ /* 0x000fea0003800000 */
.L_x_164:
[----:B------:R-:W-:Y:S05]  /*6950*/  @P1 BRA `(.L_x_166) ;  /* 0x0000001000281947 */ /* 0x000fea0003800000 */
[----:B-----5:R-:W-:-:S04]  /*6960*/  LOP3.LUT R4, R4, 0xff, RZ, 0xc0, !PT ;  /* 0x000000ff04047812 */ /* 0x020fc800078ec0ff */
[----:B------:R-:W-:-:S05]  /*6970*/  F2FP.F16.E5M2.UNPACK_B R4, R4 ;  /* 0x00000004ff04723e */ /* 0x000fca00020004ff */
[----:B0-----:R-:W-:-:S05]  /*6980*/  HADD2.F32 R5, -RZ, R4.H0_H0 ;  /* 0x20000004ff057230 */ /* 0x001fca0000004100 */
[----:B------:R-:W-:-:S04]  /*6990*/  FMUL R5, R5, R12 ;  /* 0x0000000c05057220 */ /* 0x000fc80000400000 */
[----:B------:R-:W-:-:S05]  /*69a0*/  FFMA R5, R22, R10, R5 ;  /* 0x0000000a16057223 */ /* 0x000fca0000000005 */
[----:B------:R-:W-:-:S05]  /*69b0*/  F2FP.SATFINITE.E5M2.F32.PACK_AB_MERGE_C R5, RZ, R5, RZ ;  /* 0x00000005ff05723e */ /* 0x000fca00048060ff */
[----:B------:R0:W-:Y:S01]  /*69c0*/  STG.E.U8 desc[UR18][R16.64+0x79], R5 ;  /* 0x0000790510007986 */ /* 0x0001e2000c101112 */
[----:B------:R-:W-:Y:S05]  /*69d0*/  BRA `(.L_x_166) ;  /* 0x0000001000087947 */ /* 0x000fea0003800000 */
.L_x_37:
[----:B------:R-:W-:Y:S01]  /*69e0*/  ISETP.GE.AND P1, PT, R30, 0x1, PT ;  /* 0x000000011e00780c */ /* 0x000fe20003f26270 */
[-C--:B------:R-:W-:Y:S01]  /*69f0*/  FMUL R149, R149, R10.reuse ;  /* 0x0000000a95957220 */ /* 0x080fe20000400000 */
[-C--:B------:R-:W-:Y:S01]  /*6a00*/  FMUL R144, R144, R10.reuse ;  /* 0x0000000a90907220 */ /* 0x080fe20000400000 */
[----:B------:R-:W-:Y:S01]  /*6a10*/  ISETP.GE.AND P0, PT, R30, 0x9, PT ;  /* 0x000000091e00780c */ /* 0x000fe20003f06270 */
[-C--:B------:R-:W-:Y:S01]  /*6a20*/  FMUL R147, R147, R10.reuse ;  /* 0x0000000a93937220 */ /* 0x080fe20000400000 */
[----:B------:R-:W-:Y:S01]  /*6a30*/  ISETP.LT.OR P4, PT, R6, 0x1, !P1 ;  /* 0x000000010600780c */ /* 0x000fe20004f81670 */
[-C--:B------:R-:W-:Y:S01]  /*6a40*/  FMUL R142, R142, R10.reuse ;  /* 0x0000000a8e8e7220 */ /* 0x080fe20000400000 */
[----:B------:R-:W-:Y:S01]  /*6a50*/  ISETP.LT.OR P5, PT, R6, 0x2, !P1 ;  /* 0x000000020600780c */ /* 0x000fe20004fa1670 */
[-C--:B------:R-:W-:Y:S01]  /*6a60*/  FMUL R145, R145, R10.reuse ;  /* 0x0000000a91917220 */ /* 0x080fe20000400000 */
[----:B------:R-:W-:Y:S01]  /*6a70*/  F2FP.SATFINITE.E5M2.F32.PACK_AB_MERGE_C R149, RZ, R149, RZ ;  /* 0x00000095ff95723e */ /* 0x000fe200048060ff */
[----:B------:R-:W-:Y:S01]  /*6a80*/  FMUL R140, R140, R10 ;  /* 0x0000000a8c8c7220 */ /* 0x000fe20000400000 */
[----:B------:R-:W-:Y:S01]  /*6a90*/  F2FP.SATFINITE.E5M2.F32.PACK_AB_MERGE_C R5, RZ, R144, RZ ;  /* 0x00000090ff05723e */ /* 0x000fe200048060ff */
[-C--:B------:R-:W-:Y:S01]  /*6aa0*/  FMUL R143, R143, R10.reuse ;  /* 0x0000000a8f8f7220 */ /* 0x080fe20000400000 */
[----:B------:R-:W-:Y:S01]  /*6ab0*/  ISETP.LT.OR P3, PT, R6, 0x1, !P0 ;  /* 0x000000010600780c */ /* 0x000fe20004761670 */
[-C--:B------:R-:W-:Y:S01]  /*6ac0*/  FMUL R138, R138, R10.reuse ;  /* 0x0000000a8a8a7220 */ /* 0x080fe20000400000 */
[C---:B------:R-:W-:Y:S01]  /*6ad0*/  ISETP.LT.OR P6, PT, R6.reuse, 0xa, !P1 ;  /* 0x0000000a0600780c */ /* 0x040fe20004fc1670 */
[-C--:B------:R-:W-:Y:S01]  /*6ae0*/  FMUL R141, R141, R10.reuse ;  /* 0x0000000a8d8d7220 */ /* 0x080fe20000400000 */
[----:B------:R-:W-:Y:S01]  /*6af0*/  F2FP.SATFINITE.E5M2.F32.PACK_AB_MERGE_C R147, RZ, R147, RZ ;  /* 0x00000093ff93723e */ /* 0x000fe200048060ff */
[----:B------:R-:W-:Y:S01]  /*6b00*/  @!P4 STG.E.U8 desc[UR18][R18.64], R149 ;  /* 0x000000951200c986 */ /* 0x000fe2000c101112 */
[----:B------:R-:W-:Y:S01]  /*6b10*/  ISETP.LT.OR P4, PT, R6, 0x2, !P0 ;  /* 0x000000020600780c */ /* 0x000fe20004781670 */
[----:B------:R-:W-:Y:S01]  /*6b20*/  FMUL R136, R136, R10 ;  /* 0x0000000a88887220 */ /* 0x000fe20000400000 */
[----:B------:R-:W-:Y:S01]  /*6b30*/  F2FP.SATFINITE.E5M2.F32.PACK_AB_MERGE_C R25, RZ, R142, RZ ;  /* 0x0000008eff19723e */ /* 0x000fe200048060ff */
[----:B------:R0:W-:Y:S01]  /*6b40*/  @!P5 STG.E.U8 desc[UR18][R18.64+0x1], R5 ;  /* 0x000001051200d986 */ /* 0x0001e2000c101112 */
[C---:B------:R-:W-:Y:S01]  /*6b50*/  ISETP.LT.OR P5, PT, R6.reuse, 0x9, !P1 ;  /* 0x000000090600780c */ /* 0x040fe20004fa1670 */
[-C--:B------:R-:W-:Y:S01]  /*6b60*/  FMUL R139, R139, R10.reuse ;  /* 0x0000000a8b8b7220 */ /* 0x080fe20000400000 */
[----:B------:R-:W-:Y:S01]  /*6b70*/  F2FP.SATFINITE.E5M2.F32.PACK_AB_MERGE_C R145, RZ, R145, RZ ;  /* 0x00000091ff91723e */ /* 0x000fe200048060ff */
[----:B------:R-:W-:Y:S01]  /*6b80*/  @!P3 STG.E.U8 desc[UR18][R16.64], R147 ;  /* 0x000000931000b986 */ /* 0x000fe2000c101112 */
[----:B------:R-:W-:Y:S01]  /*6b90*/  ISETP.LT.OR P3, PT, R6, 0x9, !P0 ;  /* 0x000000090600780c */ /* 0x000fe20004761670 */
[-C--:B------:R-:W-:Y:S01]  /*6ba0*/  FMUL R134, R134, R10.reuse ;  /* 0x0000000a86867220 */ /* 0x080fe20000400000 */
[----:B------:R-:W-:Y:S01]  /*6bb0*/  F2FP.SATFINITE.E5M2.F32.PACK_AB_MERGE_C R143, RZ, R143, RZ ;  /* 0x0000008fff8f723e */ /* 0x000fe200048060ff */
[-C--:B------:R-:W-:Y:S01]  /*6bc0*/  FMUL R137, R137, R10.reuse ;  /* 0x0000000a89897220 */ /* 0x080fe20000400000 */
[----:B------:R-:W-:Y:S01]  /*6bd0*/  F2FP.SATFINITE.E5M2.F32.PACK_AB_MERGE_C R141, RZ, R141, RZ ;  /* 0x0000008dff8d723e */ /* 0x000fe200048060ff */
[----:B------:R1:W-:Y:S01]  /*6be0*/  @!P4 STG.E.U8 desc[UR18][R16.64+0x1], R25 ;  /* 0x000001191000c986 */ /* 0x0003e2000c101112 */
[----:B------:R-:W-:Y:S01]  /*6bf0*/  ISETP.LT.OR P4, PT, R6, 0xa, !P0 ;  /* 0x0000000a0600780c */ /* 0x000fe20004781670 */
[----:B------:R-:W-:Y:S01]  /*6c00*/  FMUL R132, R132, R10 ;  /* 0x0000000a84847220 */ /* 0x000fe20000400000 */
[----:B0-----:R-:W-:Y:S01]  /*6c10*/  F2FP.SATFINITE.E5M2.F32.PACK_AB_MERGE_C R5, RZ, R140, RZ ;  /* 0x0000008cff05723e */ /* 0x001fe200048060ff */
[----:B------:R-:W-:Y:S01]  /*6c20*/  @!P5 STG.E.U8 desc[UR18][R18.64+0x8], R145 ;  /* 0x000008911200d986 */ /* 0x000fe2000c101112 */
[C---:B------:R-:W-:Y:S01]  /*6c30*/  ISETP.LT.OR P5, PT, R6.reuse, 0x11, !P1 ;  /* 0x000000110600780c */ /* 0x040fe20004fa1670 */
[-C--:B------:R-:W-:Y:S01]  /*6c40*/  FMUL R135, R135, R10.reuse ;  /* 0x0000000a87877220 */ /* 0x080fe20000400000 */
[----:B------:R-:W-:Y:S01]  /*6c50*/  F2FP.SATFINITE.E5M2.F32.PACK_AB_MERGE_C R139, RZ, R139, RZ ;  /* 0x0000008bff8b723e */ /* 0x000fe200048060ff */
[----:B------:R0:W-:Y:S01]  /*6c60*/  @!P6 STG.E.U8 desc[UR18][R18.64+0x9], R5 ;  /* 0x000009051200e986 */ /* 0x0001e2000c101112 */
[----:B------:R-:W-:Y:S01]  /*6c70*/  ISETP.LT.OR P6, PT, R6, 0x12, !P1 ;  /* 0x000000120600780c */ /* 0x000fe20004fc1670 */
[----:B------:R-:W-:Y:S01]  /*6c80*/  FMUL R130, R130, R10 ;  /* 0x0000000a82827220 */ /* 0x000fe20000400000 */
[----:B------:R-:W-:Y:S01]  /*6c90*/  F2FP.SATFINITE.E5M2.F32.PACK_AB_MERGE_C R137, RZ, R137, RZ ;  /* 0x00000089ff89723e */ /* 0x000fe200048060ff */
[----:B------:R-:W-:Y:S01]  /*6ca0*/  @!P3 STG.E.U8 desc[UR18][R16.64+0x8], R143 ;  /* 0x0000088f1000b986 */ /* 0x000fe2000c101112 */
[----:B-1----:R-:W-:Y:S01]  /*6cb0*/  F2FP.SATFINITE.E5M2.F32.PACK_AB_MERGE_C R25, RZ, R138, RZ ;  /* 0x0000008aff19723e */ /* 0x002fe200048060ff */
[-C--:B------:R-:W-:Y:S01]  /*6cc0*/  FMUL R133, R133, R10.reuse ;  /* 0x0000000a85857220 */ /* 0x080fe20000400000 */
[----:B------:R-:W-:Y:S01]  /*6cd0*/  ISETP.LT.OR P3, PT, R6, 0x11, !P0 ;  /* 0x000000110600780c */ /* 0x000fe20004761670 */
[-C--:B------:R-:W-:Y:S01]  /*6ce0*/  FMUL R128, R128, R10.reuse ;  /* 0x0000000a80807220 */ /* 0x080fe20000400000 */
[----:B------:R-:W-:Y:S01]  /*6cf0*/  F2FP.SATFINITE.E5M2.F32.PACK_AB_MERGE_C R135, RZ, R135, RZ ;  /* 0x00000087ff87723e */ /* 0x000fe200048060ff */
[----:B------:R1:W-:Y:S01]  /*6d00*/  @!P4 STG.E.U8 desc[UR18][R16.64+0x9], R25 ;  /* 0x000009191000c986 */ /* 0x0003e2000c101112 */
[C---:B------:R-:W-:Y:S01]  /*6d10*/  ISETP.LT.OR P4, PT, R6.reuse, 0x12, !P0 ;  /* 0x000000120600780c */ /* 0x040fe20004781670 */
[----:B------:R-:W-:Y:S01]  /*6d20*/  FMUL R131, R131, R10 ;  /* 0x0000000a83837220 */ /* 0x000fe20000400000 */
[----:B0-----:R-:W-:Y:S01]  /*6d30*/  F2FP.SATFINITE.E5M2.F32.PACK_AB_MERGE_C R5, RZ, R136, RZ ;  /* 0x00000088ff05723e */ /* 0x001fe200048060ff */
[----:B------:R-:W-:Y:S01]  /*6d40*/  @!P5 STG.E.U8 desc[UR18][R18.64+0x10], R141 ;  /* 0x0000108d1200d986 */ /* 0x000fe2000c101112 */
[----:B------:R-:W-:Y:S01]  /*6d50*/  ISETP.LT.OR P5, PT, R6, 0x19, !P1 ;  /* 0x000000190600780c */ /* 0x000fe20004fa1670 */
[-C--:B------:R-:W-:Y:S01]  /*6d60*/  FMUL R126, R126, R10.reuse ;  /* 0x0000000a7e7e7220 */ /* 0x080fe20000400000 */
[----:B------:R-:W-:Y:S01]  /*6d70*/  F2FP.SATFINITE.E5M2.F32.PACK_AB_MERGE_C R133, RZ, R133, RZ ;  /* 0x00000085ff85723e */ /* 0x000fe200048060ff */
[----:B------:R0:W-:Y:S01]  /*6d80*/  @!P6 STG.E.U8 desc[UR18][R18.64+0x11], R5 ;  /* 0x000011051200e986 */ /* 0x0001e2000c101112 */
[----:B------:R-:W-:Y:S01]  /*6d90*/  ISETP.LT.OR P6, PT, R6, 0x1a, !P1 ;  /* 0x0000001a0600780c */ /* 0x000fe20004fc1670 */
[-C--:B------:R-:W-:Y:S01]  /*6da0*/  FMUL R129, R129, R10.reuse ;  /* 0x0000000a81817220 */ /* 0x080fe20000400000 */
[----:B------:R-:W-:Y:S01]  /*6db0*/  FMUL R124, R124, R10 ;  /* 0x0000000a7c7c7220 */ /* 0x000fe20000400000 */
[----:B-1----:R-:W-:Y:S01]  /*6dc0*/  F2FP.SATFINITE.E5M2.F32.PACK_AB_MERGE_C R25, RZ, R134, RZ ;  /* 0x00000086ff19723e */ /* 0x002fe200048060ff */
[----:B------:R-:W-:Y:S01]  /*6dd0*/  @!P3 STG.E.U8 desc[UR18][R16.64+0x10], R139 ;  /* 0x0000108b1000b986 */ /* 0x000fe2000c101112 */
[C---:B------:R-:W-:Y:S01]  /*6de0*/  ISETP.LT.OR P3, PT, R6.reuse, 0x19, !P0 ;  /* 0x000000190600780c */ /* 0x040fe20004761670 */
        /* <DEDUP_REMOVED lines=37> */
[-C--:B------:R-:W-:Y:S01]  /*7040*/  FMUL R112, R112, R10.reuse ;  /* 0x0000000a70707220 */ /* 0x080fe20000400000 */
        /* <DEDUP_REMOVED lines=81> */
[C---:B------:R-:W-:Y:S01]  /*7560*/  ISETP.LT.OR P6, PT, R6.reuse, 0x52, !P1 ;  /* 0x000000520600780c */ /* 0x040fe20004fc1670 */
        /* <DEDUP_REMOVED lines=22> */
[----:B------:R-:W-:-:S02]  /*76d0*/  ISETP.LT.OR P3, PT, R6, 0x59, !P0 ;  /* 0x000000590600780c */ /* 0x000fc40004761670 */
[----:B------:R-:W-:Y:S01]  /*76e0*/  F2FP.SATFINITE.E5M2.F32.PACK_AB_MERGE_C R91, RZ, R91, RZ ;  /* 0x0000005bff5b723e */ /* 0x000fe200048060ff */
[----:B------:R1:W-:Y:S01]  /*76f0*/  @!P4 STG.E.U8 desc[UR18][R16.64+0x51], R25 ;  /* 0x000051191000c986 */ /* 0x0003e2000c101112 */
[C---:B------:R-:W-:Y:S02]  /*7700*/  ISETP.LT.OR P4, PT, R6.reuse, 0x5a, !P0 ;  /* 0x0000005a0600780c */ /* 0x040fe40004781670 */
[----:B0-----:R-:W-:Y:S01]  /*7710*/  F2FP.SATFINITE.E5M2.F32.PACK_AB_MERGE_C R5, RZ, R100, RZ ;  /* 0x00000064ff05723e */ /* 0x001fe200048060ff */
[----:B------:R-:W-:Y:S01]  /*7720*/  @!P5 STG.E.U8 desc[UR18][R18.64+0x58], R105 ;  /* 0x000058691200d986 */ /* 0x000fe2000c101112 */
[C---:B------:R-:W-:Y:S02]  /*7730*/  ISETP.LT.OR P5, PT, R6.reuse, 0x61, !P1 ;  /* 0x000000610600780c */ /* 0x040fe40004fa1670 */
[----:B------:R-:W-:Y:S01]  /*7740*/  F2FP.SATFINITE.E5M2.F32.PACK_AB_MERGE_C R21, RZ, R21, RZ ;  /* 0x00000015ff15723e */ /* 0x000fe200048060ff */
[----:B------:R0:W-:Y:S01]  /*7750*/  @!P6 STG.E.U8 desc[UR18][R18.64+0x59], R5 ;  /* 0x000059051200e986 */ /* 0x0001e2000c101112 */
[----:B------:R-:W-:-:S02]  /*7760*/  ISETP.LT.OR P6, PT, R6, 0x62, !P1 ;  /* 0x000000620600780c */ /* 0x000fc40004fc1670 */
[----:B------:R-:W-:Y:S01]  /*7770*/  F2FP.SATFINITE.E5M2.F32.PACK_AB_MERGE_C R23, RZ, R23, RZ ;  /* 0x00000017ff17723e */ /* 0x000fe200048060ff */
[----:B------:R-:W-:Y:S01]  /*7780*/  @!P3 STG.E.U8 desc[UR18][R16.64+0x58], R103 ;  /* 0x000058671000b986 */ /* 0x000fe2000c101112 */
[----:B-1----:R-:W-:Y:S02]  /*7790*/  F2FP.SATFINITE.E5M2.F32.PACK_AB_MERGE_C R25, RZ, R98, RZ ;  /* 0x00000062ff19723e */ /* 0x002fe400048060ff */
[C---:B------:R-:W-:Y:S02]  /*77a0*/  ISETP.LT.OR P3, PT, R6.reuse, 0x61, !P0 ;  /* 0x000000610600780c */ /* 0x040fe40004761670 */
[----:B------:R-:W-:Y:S01]  /*77b0*/  F2FP.SATFINITE.E5M2.F32.PACK_AB_MERGE_C R27, RZ, R22, RZ ;  /* 0x00000016ff1b723e */ /* 0x000fe200048060ff */
[----:B------:R1:W-:Y:S01]  /*77c0*/  @!P4 STG.E.U8 desc[UR18][R16.64+0x59], R25 ;  /* 0x000059191000c986 */ /* 0x0003e2000c101112 */
[C---:B------:R-:W-:Y:S02]  /*77d0*/  ISETP.LT.OR P4, PT, R6.reuse, 0x62, !P0 ;  /* 0x000000620600780c */ /* 0x040fe40004781670 */
[----:B0-----:R-:W-:Y:S01]  /*77e0*/  F2FP.SATFINITE.E5M2.F32.PACK_AB_MERGE_C R5, RZ, R96, RZ ;  /* 0x00000060ff05723e */ /* 0x001fe200048060ff */
[----:B------:R-:W-:Y:S01]  /*77f0*/  @!P5 STG.E.U8 desc[UR18][R18.64+0x60], R101 ;  /* 0x000060651200d986 */ /* 0x000fe2000c101112 */
[----:B------:R-:W-:-:S03]  /*7800*/  ISETP.LT.OR P5, PT, R6, 0x69, !P1 ;  /* 0x000000690600780c */ /* 0x000fc60004fa1670 */
[----:B------:R0:W-:Y:S01]  /*7810*/  @!P6 STG.E.U8 desc[UR18][R18.64+0x61], R5 ;  /* 0x000061051200e986 */ /* 0x0001e2000c101112 */
[C---:B------:R-:W-:Y:S02]  /*7820*/  ISETP.LT.OR P6, PT, R6.reuse, 0x6a, !P1 ;  /* 0x0000006a0600780c */ /* 0x040fe40004fc1670 */
[----:B-1----:R-:W-:Y:S01]  /*7830*/  F2FP.SATFINITE.E5M2.F32.PACK_AB_MERGE_C R25, RZ, R94, RZ ;  /* 0x0000005eff19723e */ /* 0x002fe200048060ff */
[----:B------:R-:W-:Y:S01]  /*7840*/  @!P3 STG.E.U8 desc[UR18][R16.64+0x60], R99 ;  /* 0x000060631000b986 */ /* 0x000fe2000c101112 */
[----:B------:R-:W-:-:S03]  /*7850*/  ISETP.LT.OR P3, PT, R6, 0x69, !P0 ;  /* 0x000000690600780c */ /* 0x000fc60004761670 */
        /* <DEDUP_REMOVED lines=12> */
[C---:B------:R-:W-:Y:S01]  /*7920*/  ISETP.LT.OR P1, PT, R6.reuse, 0x7a, !P1 ;  /* 0x0000007a0600780c */ /* 0x040fe20004f21670 */
[----:B------:R2:W-:Y:S01]  /*7930*/  @!P5 STG.E.U8 desc[UR18][R18.64+0x70], R93 ;  /* 0x0000705d1200d986 */ /* 0x0005e2000c101112 */
[C---:B------:R-:W-:Y:S02]  /*7940*/  ISETP.LT.OR P5, PT, R6.reuse, 0x72, !P0 ;  /* 0x000000720600780c */ /* 0x040fe400047a1670 */
[----:B0-----:R-:W-:Y:S01]  /*7950*/  F2FP.SATFINITE.E5M2.F32.PACK_AB_MERGE_C R5, RZ, R88, RZ ;  /* 0x00000058ff05723e */ /* 0x001fe200048060ff */
[----:B------:R2:W-:Y:S01]  /*7960*/  @!P6 STG.E.U8 desc[UR18][R18.64+0x71], R89 ;  /* 0x000071591200e986 */ /* 0x0005e2000c101112 */
[C---:B------:R-:W-:Y:S02]  /*7970*/  ISETP.LT.OR P6, PT, R6.reuse, 0x79, !P0 ;  /* 0x000000790600780c */ /* 0x040fe400047c1670 */
[----:B------:R-:W-:Y:S01]  /*7980*/  ISETP.LT.OR P0, PT, R6, 0x7a, !P0 ;  /* 0x0000007a0600780c */ /* 0x000fe20004701670 */
[----:B------:R2:W-:Y:S01]  /*7990*/  @!P3 STG.E.U8 desc[UR18][R16.64+0x70], R91 ;  /* 0x0000705b1000b986 */ /* 0x0005e2000c101112 */
[----:B-1----:R-:W-:-:S05]  /*79a0*/  F2FP.SATFINITE.E5M2.F32.PACK_AB_MERGE_C R25, RZ, R20, RZ ;  /* 0x00000014ff19723e */ /* 0x002fca00048060ff */
[----:B------:R2:W-:Y:S04]  /*79b0*/  @!P5 STG.E.U8 desc[UR18][R16.64+0x71], R5 ;  /* 0x000071051000d986 */ /* 0x0005e8000c101112 */
[----:B------:R2:W-:Y:S04]  /*79c0*/  @!P4 STG.E.U8 desc[UR18][R18.64+0x78], R21 ;  /* 0x000078151200c986 */ /* 0x0005e8000c101112 */
[----:B------:R2:W-:Y:S04]  /*79d0*/  @!P1 STG.E.U8 desc[UR18][R18.64+0x79], R25 ;  /* 0x0000791912009986 */ /* 0x0005e8000c101112 */
[----:B------:R2:W-:Y:S04]  /*79e0*/  @!P6 STG.E.U8 desc[UR18][R16.64+0x78], R23 ;  /* 0x000078171000e986 */ /* 0x0005e8000c101112 */
[----:B------:R2:W-:Y:S02]  /*79f0*/  @!P0 STG.E.U8 desc[UR18][R16.64+0x79], R27 ;  /* 0x0000791b10008986 */ /* 0x0005e4000c101112 */
.L_x_166:
[----:B------:R-:W-:Y:S05]  /*7a00*/  BSYNC B0 ;  /* 0x0000000000007941 */ /* 0x000fea0003800000 */
.L_x_36:
[C---:B------:R-:W-:Y:S01]  /*7a10*/  LEA R2, P0, R8.reuse, R2, 0x1 ;  /* 0x0000000208027211 */ /* 0x040fe200078008ff */
[----:B------:R-:W-:Y:S01]  /*7a20*/  ULDC.64 UR6, c[0x0][0x650] ;  /* 0x0001940000067ab9 */ /* 0x000fe20000000a00 */
[----:B-----5:R-:W-:Y:S01]  /*7a30*/  IMAD.U32 R4, RZ, RZ, UR16 ;  /* 0x00000010ff047e24 */ /* 0x020fe2000f8e00ff */
[----:B0-2---:R-:W-:Y:S01]  /*7a40*/  PRMT R16, RZ, 0x7610, R16 ;  /* 0x00007610ff107816 */ /* 0x005fe20000000010 */
[----:B------:R-:W-:Y:S01]  /*7a50*/  IMAD.MOV.U32 R6, RZ, RZ, -0x1 ;  /* 0xffffffffff067424 */ /* 0x000fe200078e00ff */
[----:B------:R-:W-:Y:S01]  /*7a60*/  LEA.HI.X R3, R8, R3, R0, 0x1, P0 ;  /* 0x0000000308037211 */ /* 0x000fe200000f0c00 */
[----:B------:R0:W-:Y:S01]  /*7a70*/  SYNCS.ARRIVE.TRANS64.A1T0 RZ, [R4+UR22], RZ ;  /* 0x000000ff04ff79a7 */ /* 0x0001e20008100016 */
[----:B------:R-:W-:Y:S01]  /*7a80*/  ISETP.GE.U32.AND P0, PT, R2, UR6, PT ;  /* 0x0000000602007c0c */ /* 0x000fe2000bf06070 */
[----:B------:R-:W-:-:S03]  /*7a90*/  IMAD.MOV.U32 R5, RZ, RZ, -0x1 ;  /* 0xffffffffff057424 */ /* 0x000fc600078e00ff */
[----:B------:R-:W-:Y:S01]  /*7aa0*/  ISETP.GE.U32.AND.EX P0, PT, R3, UR7, PT, P0 ;  /* 0x0000000703007c0c */ /* 0x000fe2000bf06100 */
[----:B0-----:R-:W-:-:S12]  /*7ab0*/  IMAD.MOV.U32 R4, RZ, RZ, -0x1 ;  /* 0xffffffffff047424 */ /* 0x001fd800078e00ff */
[----:B------:R-:W-:Y:S05]  /*7ac0*/  @P0 BRA `(.L_x_167) ;  /* 0x0000000400600947 */ /* 0x000fea0003800000 */
[----:B------:R-:W0:Y:S01]  /*7ad0*/  S2R R26, SR_CTAID.X ;  /* 0x00000000001a7919 */ /* 0x000e220000002500 */
[----:B------:R-:W2:Y:S01]  /*7ae0*/  LDC.64 R20, c[0x0][0x628] ;  /* 0x00018a00ff147b82 */ /* 0x000ea20000000a00 */
[----:B------:R-:W-:Y:S01]  /*7af0*/  ULDC UR6, c[0x0][0x150] ;  /* 0x0000540000067ab9 */ /* 0x000fe20000000800 */
[----:B-1--4-:R-:W-:Y:S01]  /*7b00*/  IMAD.MOV.U32 R18, RZ, RZ, R2 ;  /* 0x000000ffff127224 */ /* 0x012fe200078e0002 */
[----:B------:R-:W1:Y:S01]  /*7b10*/  S2R R28, SR_CTAID.Y ;  /* 0x00000000001c7919 */ /* 0x000e620000002600 */
[----:B------:R-:W-:-:S04]  /*7b20*/  IMAD.MOV.U32 R19, RZ, RZ, R3 ;  /* 0x000000ffff137224 */ /* 0x000fc800078e0003 */
[----:B------:R-:W4:Y:S08]  /*7b30*/  LDC R29, c[0x0][0x144] ;  /* 0x00005100ff1d7b82 */ /* 0x000f300000000800 */
[----:B------:R-:W1:Y:S08]  /*7b40*/  LDC R6, c[0x0][0x630] ;  /* 0x00018c00ff067b82 */ /* 0x000e700000000800 */
[----:B---3--:R-:W3:Y:S01]  /*7b50*/  LDC.64 R24, c[0x0][0x620] ;  /* 0x00018800ff187b82 */ /* 0x008ee20000000a00 */
[----:B--2---:R-:W-:-:S04]  /*7b60*/  ISETP.NE.U32.AND P0, PT, R20, RZ, PT ;  /* 0x000000ff1400720c */ /* 0x004fc80003f05070 */
[----:B------:R-:W-:Y:S02]  /*7b70*/  ISETP.NE.AND.EX P0, PT, R21, RZ, PT, P0 ;  /* 0x000000ff1500720c */ /* 0x000fe40003f05300 */
[----:B0-----:R-:W-:-:S05]  /*7b80*/  I2FP.F32.U32 R4, R26 ;  /* 0x0000001a00047245 */ /* 0x001fca0000201000 */
[----:B------:R-:W-:-:S04]  /*7b90*/  FMUL R4, R4, UR6 ;  /* 0x0000000604047c20 */ /* 0x000fc80008400000 */
[----:B------:R0:W2:Y:S02]  /*7ba0*/  F2I.U32.TRUNC.NTZ R27, R4 ;  /* 0x00000004001b7305 */ /* 0x0000a4000020f000 */
[----:B-1--4-:R-:W-:Y:S05]  /*7bb0*/  @!P0 BRA `(.L_x_168) ;  /* 0x0000000000288947 */ /* 0x012fea0003800000 */
[----:B------:R-:W1:Y:S02]  /*7bc0*/  LDC R5, c[0x0][0x634] ;  /* 0x00018d00ff057b82 */ /* 0x000e640000000800 */
[----:B-1----:R-:W-:-:S05]  /*7bd0*/  IADD3 R19, P0, R2, R5, RZ ;  /* 0x0000000502137210 */ /* 0x002fca0007f1e0ff */
[----:B------:R-:W-:-:S04]  /*7be0*/  IMAD.X R23, RZ, RZ, R3, P0 ;  /* 0x000000ffff177224 */ /* 0x000fc800000e0603 */
[----:B0-----:R-:W-:-:S04]  /*7bf0*/  IMAD.WIDE.U32 R4, R23, R20, RZ ;  /* 0x0000001417047225 */ /* 0x001fc800078e00ff */
[----:B------:R-:W-:-:S04]  /*7c00*/  IMAD.WIDE.U32 R16, P0, R19, R21, R4 ;  /* 0x0000001513107225 */ /* 0x000fc80007800004 */
[----:B------:R-:W-:-:S04]  /*7c10*/  IMAD.WIDE.U32 R4, R19, R20, RZ ;  /* 0x0000001413047225 */ /* 0x000fc800078e00ff */
[----:B------:R-:W-:Y:S01]  /*7c20*/  IMAD.X R19, RZ, RZ, RZ, P0 ;  /* 0x000000ffff137224 */ /* 0x000fe200000e06ff */
[----:B------:R-:W-:Y:S01]  /*7c30*/  IADD3 RZ, P0, R5, R16, RZ ;  /* 0x0000001005ff7210 */ /* 0x000fe20007f1e0ff */
[----:B------:R-:W-:-:S04]  /*7c40*/  IMAD.MOV.U32 R18, RZ, RZ, R17 ;  /* 0x000000ffff127224 */ /* 0x000fc800078e0011 */
[----:B------:R-:W-:-:S08]  /*7c50*/  IMAD.WIDE.U32.X R18, R23, R21, R18, P0 ;  /* 0x0000001517127225 */ /* 0x000fd000000e0412 */
.L_x_168:
[-CC-:B------:R-:W-:Y:S01]  /*7c60*/  SHF.R.U64 R22, R18, R6.reuse, R19.reuse ;  /* 0x0000000612167219 */ /* 0x180fe20000001213 */
[----:B------:R-:W1:Y:S01]  /*7c70*/  LDC.64 R32, c[0x0][0x640] ;  /* 0x00019000ff207b82 */ /* 0x000e620000000a00 */
[----:B0-----:R-:W-:Y:S01]  /*7c80*/  SHF.R.U32.HI R4, RZ, R6, R19 ;  /* 0x00000006ff047219 */ /* 0x001fe20000011613 */
[----:B--2---:R-:W-:Y:S01]  /*7c90*/  IMAD.MOV R27, RZ, RZ, -R27 ;  /* 0x000000ffff1b7224 */ /* 0x004fe200078e0a1b */
[----:B------:R-:W-:Y:S01]  /*7ca0*/  IADD3 R17, P0, RZ, -R22, RZ ;  /* 0x80000016ff117210 */ /* 0x000fe20007f1e0ff */
[----:B------:R-:W-:Y:S01]  /*7cb0*/  ULDC UR6, c[0x0][0x154] ;  /* 0x0000550000067ab9 */ /* 0x000fe20000000800 */
[----:B------:R-:W-:Y:S02]  /*7cc0*/  IMAD.MOV.U32 R19, RZ, RZ, 0x1 ;  /* 0x00000001ff137424 */ /* 0x000fe400078e00ff */
[----:B------:R-:W-:Y:S01]  /*7cd0*/  IMAD R27, R29, R27, R26 ;  /* 0x0000001b1d1b7224 */ /* 0x000fe200078e021a */
[----:B------:R-:W0:Y:S01]  /*7ce0*/  LDC R16, c[0x0][0x618] ;  /* 0x00018600ff107b82 */ /* 0x000e220000000800 */
[----:B------:R-:W-:-:S04]  /*7cf0*/  IMAD.X R5, RZ, RZ, ~R4, P0 ;  /* 0x000000ffff057224 */ /* 0x000fc800000e0e04 */
[-C--:B---3--:R-:W-:Y:S02]  /*7d00*/  IMAD R6, R5, R24.reuse, RZ ;  /* 0x0000001805067224 */ /* 0x088fe400078e02ff */
[C---:B------:R-:W-:Y:S01]  /*7d10*/  IMAD.WIDE.U32 R4, R17.reuse, R24, R2 ;  /* 0x0000001811047225 */ /* 0x040fe200078e0002 */
[----:B------:R-:W2:Y:S03]  /*7d20*/  LDC R18, c[0x0][0x608] ;  /* 0x00018200ff127b82 */ /* 0x000ea60000000800 */
[----:B------:R-:W-:Y:S01]  /*7d30*/  IMAD R17, R17, R25, R6 ;  /* 0x0000001911117224 */ /* 0x000fe200078e0206 */
[----:B------:R-:W-:-:S03]  /*7d40*/  I2FP.F32.U32 R6, R28 ;  /* 0x0000001c00067245 */ /* 0x000fc60000201000 */
[----:B------:R-:W-:Y:S01]  /*7d50*/  IMAD.IADD R5, R5, 0x1, R17 ;  /* 0x0000000105057824 */ /* 0x000fe200078e0211 */
[----:B------:R-:W3:Y:S01]  /*7d60*/  LDC R30, c[0x0][0x658] ;  /* 0x00019600ff1e7b82 */ /* 0x000ee20000000800 */
[----:B-1----:R-:W-:Y:S01]  /*7d70*/  ISETP.NE.U32.AND P0, PT, R32, RZ, PT ;  /* 0x000000ff2000720c */ /* 0x002fe20003f05070 */
[----:B------:R-:W-:-:S03]  /*7d80*/  IMAD.MOV.U32 R17, RZ, RZ, -0x1 ;  /* 0xffffffffff117424 */ /* 0x000fc600078e00ff */
[----:B------:R-:W-:-:S03]  /*7d90*/  ISETP.NE.AND.EX P0, PT, R33, RZ, PT, P0 ;  /* 0x000000ff2100720c */ /* 0x000fc60003f05300 */
[----:B------:R-:W1:Y:S01]  /*7da0*/  LDC R25, c[0x0][0x148] ;  /* 0x00005200ff197b82 */ /* 0x000e620000000800 */
[-CC-:B0-----:R-:W-:Y:S02]  /*7db0*/  SHF.R.U64 R20, R4, R16.reuse, R5.reuse ;  /* 0x0000001004147219 */ /* 0x181fe40000001205 */
[----:B------:R-:W-:Y:S01]  /*7dc0*/  SHF.R.U32.HI R5, RZ, R16, R5 ;  /* 0x00000010ff057219 */ /* 0x000fe20000011605 */
[----:B------:R-:W-:-:S04]  /*7dd0*/  FMUL R16, R6, UR6 ;  /* 0x0000000606107c20 */ /* 0x000fc80008400000 */
[----:B------:R-:W0:Y:S01]  /*7de0*/  LDC R26, c[0x0][0x600] ;  /* 0x00018000ff1a7b82 */ /* 0x000e220000000800 */
[----:B------:R4:W0:Y:S01]  /*7df0*/  F2I.U32.TRUNC.NTZ R23, R16 ;  /* 0x0000001000177305 */ /* 0x000822000020f000 */
[-CC-:B--2---:R-:W-:Y:S02]  /*7e00*/  SHF.R.U64 R6, R20, R18.reuse, R5.reuse ;  /* 0x0000001214067219 */ /* 0x184fe40000001205 */
[----:B------:R-:W-:-:S04]  /*7e10*/  SHF.R.U32.HI R5, RZ, R18, R5 ;  /* 0x00000012ff057219 */ /* 0x000fc80000011605 */
[----:B------:R-:W2:Y:S01]  /*7e20*/  LDC R31, c[0x0][0x648] ;  /* 0x00019200ff1f7b82 */ /* 0x000ea20000000800 */
[-CC-:B---3--:R-:W-:Y:S02]  /*7e30*/  SHF.R.U64 R24, R6, R30.reuse, R5.reuse ;  /* 0x0000001e06187219 */ /* 0x188fe40000001205 */
[-C--:B------:R-:W-:Y:S02]  /*7e40*/  SHF.L.U32 R17, R17, R30.reuse, RZ ;  /* 0x0000001e11117219 */ /* 0x080fe400000006ff */
[-C--:B------:R-:W-:Y:S01]  /*7e50*/  SHF.R.U32.HI R5, RZ, R30.reuse, R5 ;  /* 0x0000001eff057219 */ /* 0x080fe20000011605 */
[----:B------:R-:W-:Y:S01]  /*7e60*/  IMAD.MOV.U32 R4, RZ, RZ, R24 ;  /* 0x000000ffff047224 */ /* 0x000fe200078e0018 */
[----:B------:R-:W-:Y:S01]  /*7e70*/  SHF.L.U32 R30, R19, R30, RZ ;  /* 0x0000001e131e7219 */ /* 0x000fe200000006ff */
[----:B------:R-:W3:Y:S01]  /*7e80*/  LDC R34, c[0x0][0x638] ;  /* 0x00018e00ff227b82 */ /* 0x000ee20000000800 */
[----:B------:R-:W-:-:S07]  /*7e90*/  LOP3.LUT R29, RZ, R17, RZ, 0x33, !PT ;  /* 0x00000011ff1d7212 */ /* 0x000fce00078e33ff */
[----:B------:R-:W0:Y:S01]  /*7ea0*/  LDC R35, c[0x0][0x610] ;  /* 0x00018400ff237b82 */ /* 0x000e220000000800 */
        /* <DEDUP_REMOVED lines=11> */
.L_x_169:
[----:B--2---:R-:W-:Y:S01]  /*7f60*/  SHF.R.U64 R4, R4, R31, R5 ;  /* 0x0000001f04047219 */ /* 0x004fe20000001205 */
[----:B0-----:R-:W-:Y:S01]  /*7f70*/  VIADD R19, R26, 0xffffffff ;  /* 0xffffffff1a137836 */ /* 0x001fe20000000000 */
[----:B------:R-:W-:Y:S01]  /*7f80*/  LOP3.LUT R17, R6, R29, RZ, 0xc0, !PT ;  /* 0x0000001d06117212 */ /* 0x000fe200078ec0ff */
[----:B------:R-:W-:Y:S02]  /*7f90*/  IMAD.MOV R23, RZ, RZ, -R23 ;  /* 0x000000ffff177224 */ /* 0x000fe400078e0a17 */
[----:B------:R-:W-:Y:S02]  /*7fa0*/  IMAD.MOV R5, RZ, RZ, -R4 ;  /* 0x000000ffff057224 */ /* 0x000fe400078e0a04 */
[----:B------:R-:W-:Y:S01]  /*7fb0*/  IMAD R6, R30, R4, R17 ;  /* 0x000000041e067224 */ /* 0x000fe200078e0211 */
[----:B------:R-:W-:Y:S01]  /*7fc0*/  LOP3.LUT R17, R20, R19, RZ, 0xc0, !PT ;  /* 0x0000001314117212 */ /* 0x000fe200078ec0ff */
[----:B-1----:R-:W-:Y:S02]  /*7fd0*/  @P2 IMAD R27, R25, R23, R28 ;  /* 0x00000017191b2224 */ /* 0x002fe400078e021c */
[----:B---3--:R-:W-:-:S02]  /*7fe0*/  IMAD R4, R5, R34, R24 ;  /* 0x0000002205047224 */ /* 0x008fc400078e0218 */
[----:B------:R-:W-:Y:S02]  /*7ff0*/  IMAD R6, R6, R35, R27 ;  /* 0x0000002306067224 */ /* 0x000fe400078e021b */
[----:B------:R-:W-:Y:S02]  /*8000*/  IMAD R17, R4, R26, R17 ;  /* 0x0000001a04117224 */ /* 0x000fe400078e0211 */
[----:B------:R-:W-:Y:S02]  /*8010*/  IMAD.MOV.U32 R16, RZ, RZ, 0x1 ;  /* 0x00000001ff107424 */ /* 0x000fe400078e00ff */
[----:B------:R-:W-:Y:S01]  /*8020*/  IMAD.MOV.U32 R4, RZ, RZ, R22 ;  /* 0x000000ffff047224 */ /* 0x000fe200078e0016 */
[----:B------:R-:W-:Y:S02]  /*8030*/  SEL R5, R17, R6, !P2 ;  /* 0x0000000611057207 */ /* 0x000fe40005000000 */
[----:B------:R-:W-:-:S07]  /*8040*/  SEL R6, R6, R17, !P2 ;  /* 0x0000001106067207 */ /* 0x000fce0005000000 */
.L_x_167:
[----:B------:R-:W-:Y:S02]  /*8050*/  LOP3.LUT P0, RZ, R16, 0xff, RZ, 0xc0, !PT ;  /* 0x000000ff10ff7812 */ /* 0x000fe4000780c0ff */
[----:B------:R-:W-:-:S11]  /*8060*/  LOP3.LUT R148, R148, 0x1, RZ, 0x3c, !PT ;  /* 0x0000000194947812 */ /* 0x000fd600078e3cff */
[----:B------:R-:W-:Y:S05]  /*8070*/  @P0 BRA `(.L_x_170) ;  /* 0xffffff9400540947 */ /* 0x000fea000383ffff */
[----:B------:R-:W-:Y:S05]  /*8080*/  EXIT ;  /* 0x000000000000794d */ /* 0x000fea0003800000 */
.L_x_14:
[----:B------:R-:W-:-:S08]  /*8090*/  ISETP.NE.AND P0, PT, R20, RZ, PT ;  /* 0x000000ff1400720c */ /* 0x000fd00003f05270 */
[----:B-----5:R-:W0:-:S00]  /*80a0*/  USETMAXREG.DEALLOC.CTAPOOL 0x28 ;  /* 0x00000028000079c8 */ /* 0x020e0000080e0500 */
[----:B------:R-:W-:Y:S05]  /*80b0*/  @P0 EXIT ;  /* 0x000000000000094d */ /* 0x000fea0003800000 */
[----:B0-----:R-:W-:Y:S01]  /*80c0*/  LOP3.LUT P0, RZ, R16, 0xff, RZ, 0xc0, !PT ;  /* 0x000000ff10ff7812 */ /* 0x001fe2000780c0ff */
[----:B------:R-:W-:Y:S02]  /*80d0*/  IMAD.MOV.U32 R12, RZ, RZ, 0x1 ;  /* 0x00000001ff0c7424 */ /* 0x000fe400078e00ff */
[----:B------:R-:W-:-:S10]  /*80e0*/  IMAD.MOV.U32 R15, RZ, RZ, RZ ;  /* 0x000000ffff0f7224 */ /* 0x000fd400078e00ff */
[----:B------:R-:W-:Y:S05]  /*80f0*/  @!P0 BRA `(.L_x_171) ;  /* 0x0000000c00088947 */ /* 0x000fea0003800000 */
[----:B------:R-:W-:Y:S01]  /*8100*/  LOP3.LUT P0, RZ, R13, 0x1f, RZ, 0xc0, !PT ;  /* 0x0000001f0dff7812 */ /* 0x000fe2000780c0ff */
[----:B------:R-:W-:Y:S01]  /*8110*/  ULDC UR5, c[0x0][0x658] ;  /* 0x0001960000057ab9 */ /* 0x000fe20000000800 */
[----:B------:R-:W-:Y:S01]  /*8120*/  UMOV UR6, 0xffffffff ;  /* 0xffffffff00067882 */ /* 0x000fe20000000000 */
[----:B------:R-:W-:Y:S01]  /*8130*/  BSSY B0, `(.L_x_171) ;  /* 0x00000be000007945 */ /* 0x000fe20003800000 */
[----:B------:R-:W-:Y:S01]  /*8140*/  USHF.L.U32 UR6, UR6, UR5, URZ ;  /* 0x0000000506067299 */ /* 0x000fe2000800063f */
[C---:B------:R-:W-:Y:S01]  /*8150*/  ISETP.NE.AND P3, PT, R11.reuse, RZ, PT ;  /* 0x000000ff0b00720c */ /* 0x040fe20003f65270 */
[----:B------:R-:W-:Y:S01]  /*8160*/  IMAD.MOV.U32 R14, RZ, RZ, 0x1 ;  /* 0x00000001ff0e7424 */ /* 0x000fe200078e00ff */
[----:B------:R-:W-:Y:S01]  /*8170*/  ISETP.NE.OR P0, PT, R11, RZ, !P0 ;  /* 0x000000ff0b00720c */ /* 0x000fe20004705670 */
[----:B------:R-:W-:Y:S01]  /*8180*/  IMAD.MOV.U32 R12, RZ, RZ, 0x1 ;  /* 0x00000001ff0c7424 */ /* 0x000fe200078e00ff */
[----:B------:R-:W-:Y:S01]  /*8190*/  LOP3.LUT R13, R7, 0x2, RZ, 0xfc, !PT ;  /* 0x00000002070d7812 */ /* 0x000fe200078efcff */
[----:B------:R-:W-:Y:S01]  /*81a0*/  IMAD.MOV.U32 R15, RZ, RZ, RZ ;  /* 0x000000ffff0f7224 */ /* 0x000fe200078e00ff */
[----:B------:R-:W-:Y:S01]  /*81b0*/  ULDC UR4, c[0x0][0x600] ;  /* 0x0001800000047ab9 */ /* 0x000fe20000000800 */
[----:B------:R-:W-:Y:S01]  /*81c0*/  UMOV UR7, 0x1 ;  /* 0x0000000100077882 */ /* 0x000fe20000000000 */
[----:B------:R-:W-:-:S02]  /*81d0*/  UIADD3 UR22, UR13, 0x1, URZ ;  /* 0x000000010d167890 */ /* 0x000fc4000fffe03f */
[----:B------:R-:W-:Y:S02]  /*81e0*/  UIADD3 UR16, UR4, -0x1, URZ ;  /* 0xffffffff04107890 */ /* 0x000fe4000fffe03f */
[----:B------:R-:W-:Y:S02]  /*81f0*/  USHF.L.U32 UR18, UR7, UR5, URZ ;  /* 0x0000000507127299 */ /* 0x000fe4000800063f */
[----:B------:R-:W-:Y:S01]  /*8200*/  ULOP3.LUT UR17, URZ, UR6, URZ, 0x33, !UPT ;  /* 0x000000063f117292 */ /* 0x000fe2000f8e333f */
[----:B------:R-:W-:-:S11]  /*8210*/  ULDC.64 UR20, c[0x0][0x198] ;  /* 0x0000660000147ab9 */ /* 0x000fd60000000a00 */
.L_x_183:
[----:B------:R-:W-:-:S03]  /*8220*/  UMOV UR4, 0xffffffff ;  /* 0xffffffff00047882 */ /* 0x000fc60000000000 */
[----:B------:R-:W-:Y:S05]  /*8230*/  BRA.DIV UR4, `(.L_x_172) ;  /* 0x0000001604d07947 */ /* 0x000fea000b800000 */
[----:B------:R-:W-:-:S13]  /*8240*/  ELECT P1, URZ, PT ;  /* 0x00000000003f782f */ /* 0x000fda0003820000 */
.L_x_210:
[----:B------:R-:W0:Y:S01]  /*8250*/  LDC R10, c[0x0][0x28c] ;  /* 0x0000a300ff0a7b82 */ /* 0x000e220000000800 */
[----:B------:R-:W-:Y:S01]  /*8260*/  BSSY B1, `(.L_x_173) ;  /* 0x0000037000017945 */ /* 0x000fe20003800000 */
[----:B0-----:R-:W-:-:S13]  /*8270*/  ISETP.LT.OR P1, PT, R10, 0x1, !P1 ;  /* 0x000000010a00780c */ /* 0x001fda0004f21670 */
[----:B------:R-:W-:Y:S05]  /*8280*/  @P1 BRA `(.L_x_174) ;  /* 0x0000000000d01947 */ /* 0x000fea0003800000 */
[----:B------:R-:W-:Y:S02]  /*8290*/  IMAD.SHL.U32 R16, R5, 0x80, RZ ;  /* 0x0000008005107824 */ /* 0x000fe400078e00ff */
[----:B------:R-:W-:Y:S02]  /*82a0*/  IMAD.SHL.U32 R17, R6, 0x40, RZ ;  /* 0x0000004006117824 */ /* 0x000fe400078e00ff */
[----:B------:R-:W-:Y:S02]  /*82b0*/  IMAD.MOV.U32 R18, RZ, RZ, RZ ;  /* 0x000000ffff127224 */ /* 0x000fe400078e00ff */
[----:B------:R-:W-:Y:S02]  /*82c0*/  IMAD.U32 R20, RZ, RZ, UR22 ;  /* 0x00000016ff147e24 */ /* 0x000fe4000f8e00ff */
[----:B------:R-:W-:Y:S02]  /*82d0*/  IMAD.MOV.U32 R5, RZ, RZ, R12 ;  /* 0x000000ffff057224 */ /* 0x000fe400078e000c */
[----:B------:R-:W-:-:S07]  /*82e0*/  IMAD.MOV.U32 R6, RZ, RZ, R15 ;  /* 0x000000ffff067224 */ /* 0x000fce00078e000f */
.L_x_178:
[----:B------:R-:W0:Y:S01]  /*82f0*/  S2R R11, SR_CgaCtaId ;  /* 0x00000000000b7919 */ /* 0x000e220000008800 */
[----:B------:R-:W-:-:S04]  /*8300*/  MOV R10, 0x400 ;  /* 0x00000400000a7802 */ /* 0x000fc80000000f00 */
[----:B0-----:R-:W-:Y:S02]  /*8310*/  LEA R21, R11, R10, 0x18 ;  /* 0x0000000a0b157211 */ /* 0x001fe400078ec0ff */
[----:B------:R-:W-:Y:S01]  /*8320*/  SHF.L.U32 R10, R5, 0x1f, RZ ;  /* 0x0000001f050a7819 */ /* 0x000fe200000006ff */
[----:B------:R-:W0:Y:S02]  /*8330*/  @!P3 LDC R11, c[0x0][0x500] ;  /* 0x00014000ff0bbb82 */ /* 0x000e240000000800 */
[----:B------:R-:W-:-:S04]  /*8340*/  IMAD R19, R6, 0x8, R21 ;  /* 0x0000000806137824 */ /* 0x000fc800078e0215 */
[----:B------:R-:W1:Y:S02]  /*8350*/  SYNCS.PHASECHK.TRANS64.TRYWAIT P1, [R19+URZ+0x90], R10 ;  /* 0x0000900a130075a7 */ /* 0x000e64000802017f */
[----:B-1----:R-:W-:Y:S05]  /*8360*/  @!P1 BRA `(.L_x_175) ;  /* 0x0000001400a49947 */ /* 0x002fea0003800000 */
.L_x_211:
[----:B-1----:R-:W-:Y:S01]  /*8370*/  PRMT R10, R13, 0x9910, RZ ;  /* 0x000099100d0a7816 */ /* 0x002fe200000000ff */
[----:B0-----:R0:W-:Y:S03]  /*8380*/  @!P3 SYNCS.ARRIVE.TRANS64 RZ, [R19+URZ], R11 ;  /* 0x0000000b13ffb9a7 */ /* 0x0011e6000800003f */
[----:B------:R-:W-:-:S13]  /*8390*/  ISETP.NE.AND P1, PT, R10, 0x2, PT ;  /* 0x000000020a00780c */ /* 0x000fda0003f25270 */
[----:B0-----:R-:W-:Y:S05]  /*83a0*/  @P1 BRA `(.L_x_176) ;  /* 0x0000000000041947 */ /* 0x001fea0003800000 */
[----:B------:R-:W-:Y:S01]  /*83b0*/  BPT.TRAP 0x1 ;  /* 0x000000040000795c */ /* 0x000fe20000300000 */
.L_x_176:
[----:B------:R-:W-:Y:S05]  /*83c0*/  @P0 BRA `(.L_x_177) ;  /* 0x0000000000040947 */ /* 0x000fea0003800000 */
[----:B------:R-:W-:Y:S01]  /*83d0*/  BPT.TRAP 0x1 ;  /* 0x000000040000795c */ /* 0x000fe20000300000 */
.L_x_177:
[C-C-:B------:R-:W-:Y:S01]  /*83e0*/  IMAD R10, R6.reuse, 0x1000, R21.reuse ;  /* 0x00001000060a7824 */ /* 0x140fe200078e0215 */
[----:B------:R-:W-:Y:S01]  /*83f0*/  R2UR UR9, R19 ;  /* 0x00000000130972ca */ /* 0x000fe200000e0000 */
[----:B------:R-:W-:Y:S01]  /*8400*/  IMAD R21, R6, 0x2000, R21 ;  /* 0x0000200006157824 */ /* 0x000fe200078e0215 */
[----:B------:R-:W-:Y:S01]  /*8410*/  UIADD3 UR4, UP0, UR20, 0xf0, URZ ;  /* 0x000000f014047890 */ /* 0x000fe2000ff1e03f */
[----:B------:R-:W-:Y:S01]  /*8420*/  VIADD R20, R20, 0xffffffff ;  /* 0xffffffff14147836 */ /* 0x000fe20000000000 */
[----:B------:R-:W-:Y:S01]  /*8430*/  R2UR UR5, R10 ;  /* 0x000000000a0572ca */ /* 0x000fe200000e0000 */
[----:B------:R-:W-:Y:S01]  /*8440*/  UIADD3 UR24, UP1, UR20, 0x1f0, URZ ;  /* 0x000001f014187890 */ /* 0x000fe2000ff3e03f */
[----:B------:R-:W-:Y:S01]  /*8450*/  R2UR UR8, R21 ;  /* 0x00000000150872ca */ /* 0x000fe200000e0000 */
[----:B------:R-:W-:Y:S01]  /*8460*/  VIADD R6, R6, 0x1 ;  /* 0x0000000106067836 */ /* 0x000fe20000000000 */
[----:B------:R-:W-:Y:S01]  /*8470*/  R2UR UR11, R17 ;  /* 0x00000000110b72ca */ /* 0x000fe200000e0000 */
[----:B------:R-:W-:Y:S01]  /*8480*/  UIADD3.X UR25, URZ, UR21, URZ, UP1, !UPT ;  /* 0x000000153f197290 */ /* 0x000fe20008ffe43f */
[----:B------:R-:W-:Y:S01]  /*8490*/  R2UR UR10, R18 ;  /* 0x00000000120a72ca */ /* 0x000fe200000e0000 */
[----:B------:R-:W-:Y:S01]  /*84a0*/  UMOV UR6, 0x0 ;  /* 0x0000000000067882 */ /* 0x000fe20000000000 */
[----:B------:R-:W-:Y:S01]  /*84b0*/  R2UR UR12, R4 ;  /* 0x00000000040c72ca */ /* 0x000fe200000e0000 */
[----:B------:R-:W-:Y:S01]  /*84c0*/  UMOV UR7, 0x10000000 ;  /* 0x1000000000077882 */ /* 0x000fe20000000000 */
[----:B------:R-:W-:Y:S01]  /*84d0*/  R2UR UR19, R16 ;  /* 0x00000000101372ca */ /* 0x000fe200000e0000 */
[----:B------:R-:W-:Y:S01]  /*84e0*/  VIADD R18, R18, 0x40 ;  /* 0x0000004012127836 */ /* 0x000fe20000000000 */
[----:B------:R-:W-:Y:S01]  /*84f0*/  ISETP.GT.AND P4, PT, R20, 0x1, PT ;  /* 0x000000011400780c */ /* 0x000fe20003f84270 */
[----:B------:R-:W-:Y:S01]  /*8500*/  UIADD3 UR14, UR5, 0x200, URZ ;  /* 0x00000200050e7890 */ /* 0x000fe2000fffe03f */
[----:B------:R-:W-:Y:S01]  /*8510*/  ISETP.NE.AND P1, PT, R6, 0x12, PT ;  /* 0x000000120600780c */ /* 0x000fe20003f25270 */
[----:B------:R-:W-:-:S02]  /*8520*/  UIADD3.X UR5, URZ, UR21, URZ, UP0, !UPT ;  /* 0x000000153f057290 */ /* 0x000fc400087fe43f */
[----:B------:R-:W-:Y:S01]  /*8530*/  UIADD3 UR15, UR8, 0x12200, URZ ;  /* 0x00012200080f7890 */ /* 0x000fe2000fffe03f */
[----:B------:R-:W-:Y:S02]  /*8540*/  SEL R10, RZ, 0x1, P1 ;  /* 0x00000001ff0a7807 */ /* 0x000fe40000800000 */
[----:B------:R-:W-:Y:S01]  /*8550*/  UMOV UR8, UR14 ;  /* 0x0000000e00087c82 */ /* 0x000fe20008000000 */
[----:B------:R-:W-:Y:S02]  /*8560*/  SEL R6, R6, RZ, P1 ;  /* 0x000000ff06067207 */ /* 0x000fe40000800000 */
[----:B------:R-:W-:Y:S01]  /*8570*/  LOP3.LUT R5, R5, R10, RZ, 0x3c, !PT ;  /* 0x0000000a05057212 */ /* 0x000fe200078e3cff */
[----:B------:R0:W-:Y:S02]  /*8580*/  UTMALDG.3D [UR8], [UR4], desc[UR6] ;  /* 0x00000608040075b4 */ /* 0x0001e40008011000 */
[----:B0-----:R-:W-:Y:S01]  /*8590*/  UMOV UR8, UR15 ;  /* 0x0000000f00087c82 */ /* 0x001fe20008000000 */
[----:B------:R-:W-:-:S02]  /*85a0*/  UMOV UR11, UR19 ;  /* 0x00000013000b7c82 */ /* 0x000fc40008000000 */
[----:B------:R0:W-:Y:S02]  /*85b0*/  UTMALDG.3D [UR8], [UR24], desc[UR6] ;  /* 0x00000608180075b4 */ /* 0x0001e40008011000 */
[----:B0-----:R-:W-:Y:S05]  /*85c0*/  @P4 BRA `(.L_x_178) ;  /* 0xfffffffc00484947 */ /* 0x001fea000383ffff */
.L_x_174:
[----:B------:R-:W-:Y:S05]  /*85d0*/  BSYNC B1 ;  /* 0x0000000000017941 */ /* 0x000fea0003800000 */
.L_x_173:
[----:B------:R-:W-:Y:S01]  /*85e0*/  LOP3.LUT P5, RZ, R14, 0xff, RZ, 0xc0, !PT ;  /* 0x000000ff0eff7812 */ /* 0x000fe200078ac0ff */
[----:B------:R-:W-:Y:S01]  /*85f0*/  VIADD R6, R15, UR13 ;  /* 0x0000000d0f067c36 */ /* 0x000fe20008000000 */
[----:B------:R-:W-:Y:S01]  /*8600*/  ULDC.64 UR4, c[0x0][0x650] ;  /* 0x0001940000047ab9 */ /* 0x000fe20000000a00 */
[----:B------:R-:W-:Y:S01]  /*8610*/  IMAD.U32 R11, RZ, RZ, UR13 ;  /* 0x0000000dff0b7e24 */ /* 0x000fe2000f8e00ff */
[----:B------:R-:W-:Y:S01]  /*8620*/  UISETP.GE.U32.AND UP0, UPT, UR13, 0x12, UPT ;  /* 0x000000120d00788c */ /* 0x000fe2000bf06070 */
[----:B------:R-:W-:Y:S01]  /*8630*/  BSSY B1, `(.L_x_179) ;  /* 0x000006b000017945 */ /* 0x000fe20003800000 */
[----:B------:R-:W-:Y:S02]  /*8640*/  ISETP.GT.U32.AND P1, PT, R6, 0x11, PT ;  /* 0x000000110600780c */ /* 0x000fe40003f24070 */
[----:B------:R-:W-:Y:S02]  /*8650*/  PRMT R14, RZ, 0x7610, R14 ;  /* 0x00007610ff0e7816 */ /* 0x000fe4000000000e */
[----:B------:R-:W-:-:S02]  /*8660*/  ISETP.LT.U32.AND P1, PT, R11, 0x12, P1 ;  /* 0x000000120b00780c */ /* 0x000fc40000f21070 */
[----:B------:R-:W-:Y:S01]  /*8670*/  PLOP3.LUT P4, PT, PT, PT, UP0, 0x80, 0x0 ;  /* 0x000000000000781c */ /* 0x000fe20003f8f008 */
[----:B------:R-:W0:Y:S01]  /*8680*/  @P5 S2R R5, SR_CgaCtaId ;  /* 0x0000000000055919 */ /* 0x000e220000008800 */
[----:B------:R-:W-:-:S04]  /*8690*/  @P5 MOV R4, 0x400 ;  /* 0x0000040000045802 */ /* 0x000fc80000000f00 */
[----:B0-----:R-:W-:Y:S01]  /*86a0*/  @P5 LEA R10, R5, R4, 0x18 ;  /* 0x00000004050a5211 */ /* 0x001fe200078ec0ff */
[----:B------:R-:W-:-:S03]  /*86b0*/  IMAD.WIDE.U32 R4, R6, 0x38e38e39, RZ ;  /* 0x38e38e3906047825 */ /* 0x000fc600078e00ff */
[----:B------:R0:W-:Y:S01]  /*86c0*/  @P5 SYNCS.ARRIVE.TRANS64.A1T0 RZ, [R10+URZ+0x158], RZ ;  /* 0x000158ff0aff59a7 */ /* 0x0001e2000810003f */
[----:B------:R-:W-:Y:S01]  /*86d0*/  IADD3 R2, P5, R2, R8, RZ ;  /* 0x0000000802027210 */ /* 0x000fe20007fbe0ff */
[----:B------:R-:W-:Y:S01]  /*86e0*/  IMAD.MOV.U32 R4, RZ, RZ, -0x1 ;  /* 0xffffffffff047424 */ /* 0x000fe200078e00ff */
[----:B------:R-:W-:Y:S02]  /*86f0*/  SHF.R.U32.HI R11, RZ, 0x2, R5 ;  /* 0x00000002ff0b7819 */ /* 0x000fe40000011605 */
[----:B------:R-:W-:Y:S01]  /*8700*/  SEL R5, RZ, 0x1, !P1 ;  /* 0x00000001ff057807 */ /* 0x000fe20004800000 */
[----:B------:R-:W-:Y:S01]  /*8710*/  IMAD.X R3, R3, 0x1, R0, P5 ;  /* 0x0000000103037824 */ /* 0x000fe200028e0600 */
[----:B------:R-:W-:Y:S01]  /*8720*/  ISETP.GE.U32.AND P1, PT, R2, UR4, PT ;  /* 0x0000000402007c0c */ /* 0x000fe2000bf26070 */
[----:B------:R-:W-:Y:S01]  /*8730*/  IMAD R15, R11, -0x12, R6 ;  /* 0xffffffee0b0f7824 */ /* 0x000fe200078e0206 */
[----:B------:R-:W-:Y:S01]  /*8740*/  LOP3.LUT R12, R12, R5, RZ, 0x3c, !PT ;  /* 0x000000050c0c7212 */ /* 0x000fe200078e3cff */
[----:B------:R-:W-:Y:S01]  /*8750*/  IMAD.MOV.U32 R6, RZ, RZ, -0x1 ;  /* 0xffffffffff067424 */ /* 0x000fe200078e00ff */
[----:B------:R-:W-:Y:S01]  /*8760*/  ISETP.GE.U32.AND.EX P1, PT, R3, UR5, PT, P1 ;  /* 0x0000000503007c0c */ /* 0x000fe2000bf26110 */
[----:B------:R-:W-:Y:S01]  /*8770*/  IMAD.MOV.U32 R5, RZ, RZ, -0x1 ;  /* 0xffffffffff057424 */ /* 0x000fe200078e00ff */
[----:B------:R-:W-:-:S02]  /*8780*/  @P4 LOP3.LUT R12, R12, 0x1, R11, 0x78, !PT ;  /* 0x000000010c0c4812 */ /* 0x000fc400078e780b */
[----:B0-----:R-:W-:-:S09]  /*8790*/  PRMT R10, RZ, 0x7610, R10 ;  /* 0x00007610ff0a7816 */ /* 0x001fd2000000000a */
[----:B------:R-:W-:Y:S05]  /*87a0*/  @P1 BRA `(.L_x_180) ;  /* 0x00000004004c1947 */ /* 0x000fea0003800000 */
[----:B------:R-:W0:Y:S01]  /*87b0*/  S2R R17, SR_CTAID.X ;  /* 0x0000000000117919 */ /* 0x000e220000002500 */
[----:B------:R-:W-:Y:S01]  /*87c0*/  ULDC.64 UR4, c[0x0][0x628] ;  /* 0x00018a0000047ab9 */ /* 0x000fe20000000a00 */
[----:B------:R-:W1:Y:S01]  /*87d0*/  LDC R18, c[0x0][0x144] ;  /* 0x00005100ff127b82 */ /* 0x000e620000000800 */
[----:B------:R-:W-:Y:S01]  /*87e0*/  ISETP.NE.U32.AND P1, PT, RZ, UR4, PT ;  /* 0x00000004ff007c0c */ /* 0x000fe2000bf25070 */
[----:B------:R-:W2:Y:S01]  /*87f0*/  S2R R6, SR_CTAID.Y ;  /* 0x0000000000067919 */ /* 0x000ea20000002600 */
[----:B------:R-:W-:Y:S01]  /*8800*/  ULDC UR6, c[0x0][0x150] ;  /* 0x0000540000067ab9 */ /* 0x000fe20000000800 */
[----:B------:R-:W-:Y:S01]  /*8810*/  ULDC UR7, c[0x0][0x630] ;  /* 0x00018c0000077ab9 */ /* 0x000fe20000000800 */
[----:B------:R-:W-:Y:S01]  /*8820*/  ISETP.NE.AND.EX P1, PT, RZ, UR5, PT, P1 ;  /* 0x00000005ff007c0c */ /* 0x000fe2000bf25310 */
[----:B------:R-:W-:Y:S01]  /*8830*/  IMAD.MOV.U32 R4, RZ, RZ, R2 ;  /* 0x000000ffff047224 */ /* 0x000fe200078e0002 */
[----:B0-----:R-:W-:-:S05]  /*8840*/  I2FP.F32.U32 R5, R17 ;  /* 0x0000001100057245 */ /* 0x001fca0000201000 */
[----:B------:R-:W-:Y:S01]  /*8850*/  FMUL R20, R5, UR6 ;  /* 0x0000000605147c20 */ /* 0x000fe20008400000 */
[----:B------:R-:W-:-:S05]  /*8860*/  IMAD.MOV.U32 R5, RZ, RZ, R3 ;  /* 0x000000ffff057224 */ /* 0x000fca00078e0003 */
[----:B--2---:R-:W-:Y:S05]  /*8870*/  @!P1 BRA `(.L_x_181) ;  /* 0x0000000000289947 */ /* 0x004fea0003800000 */
[----:B------:R-:W-:Y:S02]  /*8880*/  ULDC UR6, c[0x0][0x634] ;  /* 0x00018d0000067ab9 */ /* 0x000fe40000000800 */
[----:B------:R-:W-:-:S05]  /*8890*/  IADD3 R5, P1, R2, UR6, RZ ;  /* 0x0000000602057c10 */ /* 0x000fca000ff3e0ff */
[----:B------:R-:W-:-:S04]  /*88a0*/  IMAD.X R19, RZ, RZ, R3, P1 ;  /* 0x000000ffff137224 */ /* 0x000fc800008e0603 */
[----:B------:R-:W-:-:S04]  /*88b0*/  IMAD.WIDE.U32 R10, R19, UR4, RZ ;  /* 0x00000004130a7c25 */ /* 0x000fc8000f8e00ff */
[----:B------:R-:W-:-:S04]  /*88c0*/  IMAD.WIDE.U32 R10, P1, R5, UR5, R10 ;  /* 0x00000005050a7c25 */ /* 0x000fc8000f82000a */
[----:B------:R-:W-:-:S04]  /*88d0*/  IMAD.WIDE.U32 R4, R5, UR4, RZ ;  /* 0x0000000405047c25 */ /* 0x000fc8000f8e00ff */
[----:B------:R-:W-:Y:S01]  /*88e0*/  IMAD.MOV.U32 R4, RZ, RZ, R11 ;  /* 0x000000ffff047224 */ /* 0x000fe200078e000b */
[----:B------:R-:W-:Y:S01]  /*88f0*/  IADD3 RZ, P4, R5, R10, RZ ;  /* 0x0000000a05ff7210 */ /* 0x000fe20007f9e0ff */
[----:B------:R-:W-:-:S04]  /*8900*/  IMAD.X R5, RZ, RZ, RZ, P1 ;  /* 0x000000ffff057224 */ /* 0x000fc800008e06ff */
[----:B------:R-:W-:-:S08]  /*8910*/  IMAD.WIDE.U32.X R4, R19, UR5, R4, P4 ;  /* 0x0000000513047c25 */ /* 0x000fd0000a0e0404 */
.L_x_181:
[--C-:B------:R-:W-:Y:S01]  /*8920*/  SHF.R.U64 R16, R4, UR7, R5.reuse ;  /* 0x0000000704107c19 */ /* 0x100fe20008001205 */
[----:B------:R-:W0:Y:S01]  /*8930*/  F2I.U32.TRUNC.NTZ R20, R20 ;  /* 0x0000001400147305 */ /* 0x000e22000020f000 */
[----:B------:R-:W-:Y:S01]  /*8940*/  SHF.R.U32.HI R4, RZ, UR7, R5 ;  /* 0x00000007ff047c19 */ /* 0x000fe20008011605 */
[----:B------:R-:W-:Y:S01]  /*8950*/  ULDC.64 UR4, c[0x0][0x620] ;  /* 0x0001880000047ab9 */ /* 0x000fe20000000a00 */
[----:B------:R-:W-:Y:S01]  /*8960*/  IADD3 R11, P1, RZ, -R16, RZ ;  /* 0x80000010ff0b7210 */ /* 0x000fe20007f3e0ff */
[----:B------:R-:W-:Y:S01]  /*8970*/  ULDC.64 UR6, c[0x0][0x640] ;  /* 0x0001900000067ab9 */ /* 0x000fe20000000a00 */
[----:B------:R-:W2:Y:S03]  /*8980*/  LDC R21, c[0x0][0x148] ;  /* 0x00005200ff157b82 */ /* 0x000ea60000000800 */
[----:B------:R-:W-:Y:S01]  /*8990*/  IMAD.X R4, RZ, RZ, ~R4, P1 ;  /* 0x000000ffff047224 */ /* 0x000fe200008e0e04 */
[----:B------:R-:W-:-:S03]  /*89a0*/  ISETP.NE.U32.AND P1, PT, RZ, UR6, PT ;  /* 0x00000006ff007c0c */ /* 0x000fc6000bf25070 */
[----:B------:R-:W-:Y:S01]  /*89b0*/  IMAD R10, R4, UR4, RZ ;  /* 0x00000004040a7c24 */ /* 0x000fe2000f8e02ff */
[----:B------:R-:W-:Y:S01]  /*89c0*/  ISETP.NE.AND.EX P1, PT, RZ, UR7, PT, P1 ;  /* 0x00000007ff007c0c */ /* 0x000fe2000bf25310 */
[----:B------:R-:W-:Y:S01]  /*89d0*/  IMAD.WIDE.U32 R4, R11, UR4, R2 ;  /* 0x000000040b047c25 */ /* 0x000fe2000f8e0002 */
[----:B------:R-:W-:-:S03]  /*89e0*/  ULDC UR4, c[0x0][0x618] ;  /* 0x0001860000047ab9 */ /* 0x000fc60000000800 */
[----:B------:R-:W-:Y:S01]  /*89f0*/  IMAD R11, R11, UR5, R10 ;  /* 0x000000050b0b7c24 */ /* 0x000fe2000f8e020a */
[----:B------:R-:W-:Y:S01]  /*8a00*/  ULDC UR5, c[0x0][0x154] ;  /* 0x0000550000057ab9 */ /* 0x000fe20000000800 */
[----:B0-----:R-:W-:Y:S02]  /*8a10*/  IMAD.MOV R10, RZ, RZ, -R20 ;  /* 0x000000ffff0a7224 */ /* 0x001fe400078e0a14 */
[----:B------:R-:W-:Y:S02]  /*8a20*/  IMAD.IADD R5, R5, 0x1, R11 ;  /* 0x0000000105057824 */ /* 0x000fe400078e020b */
[----:B-1----:R-:W-:Y:S01]  /*8a30*/  IMAD R17, R18, R10, R17 ;  /* 0x0000000a12117224 */ /* 0x002fe200078e0211 */
[----:B------:R-:W-:Y:S02]  /*8a40*/  I2FP.F32.U32 R10, R6 ;  /* 0x00000006000a7245 */ /* 0x000fe40000201000 */
[--C-:B------:R-:W-:Y:S02]  /*8a50*/  SHF.R.U64 R18, R4, UR4, R5.reuse ;  /* 0x0000000404127c19 */ /* 0x100fe40008001205 */
[----:B------:R-:W-:Y:S01]  /*8a60*/  SHF.R.U32.HI R5, RZ, UR4, R5 ;  /* 0x00000004ff057c19 */ /* 0x000fe20008011605 */
[----:B------:R-:W-:Y:S01]  /*8a70*/  FMUL R10, R10, UR5 ;  /* 0x000000050a0a7c20 */ /* 0x000fe20008400000 */
[----:B------:R-:W-:-:S02]  /*8a80*/  ULDC UR4, c[0x0][0x608] ;  /* 0x0001820000047ab9 */ /* 0x000fc40000000800 */
[--C-:B------:R-:W-:Y:S01]  /*8a90*/  SHF.R.U64 R20, R18, UR4, R5.reuse ;  /* 0x0000000412147c19 */ /* 0x100fe20008001205 */
[----:B------:R0:W1:Y:S01]  /*8aa0*/  F2I.U32.TRUNC.NTZ R22, R10 ;  /* 0x0000000a00167305 */ /* 0x000062000020f000 */
[----:B------:R-:W-:Y:S01]  /*8ab0*/  SHF.R.U32.HI R5, RZ, UR4, R5 ;  /* 0x00000004ff057c19 */ /* 0x000fe20008011605 */
[----:B------:R-:W-:-:S03]  /*8ac0*/  ULDC UR4, c[0x0][0x658] ;  /* 0x0001960000047ab9 */ /* 0x000fc60000000800 */
[--C-:B------:R-:W-:Y:S02]  /*8ad0*/  SHF.R.U64 R19, R20, UR4, R5.reuse ;  /* 0x0000000414137c19 */ /* 0x100fe40008001205 */
[----:B------:R-:W-:-:S03]  /*8ae0*/  SHF.R.U32.HI R23, RZ, UR4, R5 ;  /* 0x00000004ff177c19 */ /* 0x000fc60008011605 */
[----:B------:R-:W-:Y:S02]  /*8af0*/  IMAD.MOV.U32 R4, RZ, RZ, R19 ;  /* 0x000000ffff047224 */ /* 0x000fe400078e0013 */
[----:B------:R-:W-:Y:S01]  /*8b00*/  IMAD.MOV.U32 R5, RZ, RZ, R23 ;  /* 0x000000ffff057224 */ /* 0x000fe200078e0017 */
[----:B0-----:R-:W-:Y:S06]  /*8b10*/  @!P1 BRA `(.L_x_182) ;  /* 0x0000000000289947 */ /* 0x001fec0003800000 */
        /* <DEDUP_REMOVED lines=10> */
.L_x_182:
[----:B------:R-:W-:Y:S01]  /*8bc0*/  ULDC UR4, c[0x0][0x648] ;  /* 0x0001920000047ab9 */ /* 0x000fe20000000800 */
[----:B-1----:R-:W-:Y:S01]  /*8bd0*/  IMAD.MOV R22, RZ, RZ, -R22 ;  /* 0x000000ffff167224 */ /* 0x002fe200078e0a16 */
[----:B------:R-:W-:Y:S01]  /*8be0*/  SHF.R.U64 R5, R4, UR4, R5 ;  /* 0x0000000404057c19 */ /* 0x000fe20008001205 */
[----:B------:R-:W-:Y:S01]  /*8bf0*/  ULDC UR4, c[0x0][0x638] ;  /* 0x00018e0000047ab9 */ /* 0x000fe20000000800 */
[----:B------:R-:W-:Y:S01]  /*8c00*/  LOP3.LUT R4, R20, UR17, RZ, 0xc0, !PT ;  /* 0x0000001114047c12 */ /* 0x000fe2000f8ec0ff */
[----:B--2---:R-:W-:Y:S01]  /*8c10*/  @P2 IMAD R17, R21, R22, R6 ;  /* 0x0000001615112224 */ /* 0x004fe200078e0206 */
[----:B------:R-:W-:Y:S01]  /*8c20*/  LOP3.LUT R18, R18, UR16, RZ, 0xc0, !PT ;  /* 0x0000001012127c12 */ /* 0x000fe2000f8ec0ff */
[----:B------:R-:W-:Y:S01]  /*8c30*/  IMAD.MOV R6, RZ, RZ, -R5 ;  /* 0x000000ffff067224 */ /* 0x000fe200078e0a05 */
[----:B------:R-:W-:Y:S01]  /*8c40*/  ULDC UR5, c[0x0][0x610] ;  /* 0x0001840000057ab9 */ /* 0x000fe20000000800 */
[----:B------:R-:W-:Y:S02]  /*8c50*/  IMAD R4, R5, UR18, R4 ;  /* 0x0000001205047c24 */ /* 0x000fe4000f8e0204 */
[----:B------:R-:W-:Y:S01]  /*8c60*/  IMAD R19, R6, UR4, R19 ;  /* 0x0000000406137c24 */ /* 0x000fe2000f8e0213 */
[----:B------:R-:W-:Y:S01]  /*8c70*/  ULDC UR4, c[0x0][0x600] ;  /* 0x0001800000047ab9 */ /* 0x000fe20000000800 */
[----:B------:R-:W-:-:S02]  /*8c80*/  IMAD R17, R4, UR5, R17 ;  /* 0x0000000504117c24 */ /* 0x000fc4000f8e0211 */
[----:B------:R-:W-:Y:S02]  /*8c90*/  IMAD R6, R19, UR4, R18 ;  /* 0x0000000413067c24 */ /* 0x000fe4000f8e0212 */
[----:B------:R-:W-:Y:S02]  /*8ca0*/  IMAD.MOV.U32 R10, RZ, RZ, 0x1 ;  /* 0x00000001ff0a7424 */ /* 0x000fe400078e00ff */
[----:B------:R-:W-:Y:S01]  /*8cb0*/  IMAD.MOV.U32 R4, RZ, RZ, R16 ;  /* 0x000000ffff047224 */ /* 0x000fe200078e0010 */
[----:B------:R-:W-:Y:S02]  /*8cc0*/  SEL R5, R6, R17, !P2 ;  /* 0x0000001106057207 */ /* 0x000fe40005000000 */
[----:B------:R-:W-:-:S07]  /*8cd0*/  SEL R6, R17, R6, !P2 ;  /* 0x0000000611067207 */ /* 0x000fce0005000000 */
.L_x_180:
[----:B------:R-:W-:Y:S05]  /*8ce0*/  BSYNC B1 ;  /* 0x0000000000017941 */ /* 0x000fea0003800000 */
.L_x_179:
[----:B------:R-:W-:-:S13]  /*8cf0*/  LOP3.LUT P1, RZ, R10, 0xff, RZ, 0xc0, !PT ;  /* 0x000000ff0aff7812 */ /* 0x000fda000782c0ff */
[----:B------:R-:W-:Y:S05]  /*8d00*/  @P1 BRA `(.L_x_183) ;  /* 0xfffffff400441947 */ /* 0x000fea000383ffff */
[----:B------:R-:W-:Y:S05]  /*8d10*/  BSYNC B0 ;  /* 0x0000000000007941 */ /* 0x000fea0003800000 */
.L_x_171:
[----:B------:R-:W-:-:S03]  /*8d20*/  UMOV UR4, 0xffffffff ;  /* 0xffffffff00047882 */ /* 0x000fc60000000000 */
[----:B------:R-:W-:Y:S05]  /*8d30*/  BRA.DIV UR4, `(.L_x_184) ;  /* 0x0000000e04447947 */ /* 0x000fea000b800000 */
[----:B------:R-:W-:-:S13]  /*8d40*/  ELECT P0, URZ, PT ;  /* 0x00000000003f782f */ /* 0x000fda0003800000 */
.L_x_214:
[----:B------:R-:W-:Y:S04]  /*8d50*/  BSSY B0, `(.L_x_185) ;  /* 0x00000a9000007945 */ /* 0x000fe80003800000 */
[----:B------:R-:W-:Y:S05]  /*8d60*/  @!P0 BRA `(.L_x_186) ;  /* 0x00000008009c8947 */ /* 0x000fea0003800000 */
[----:B------:R-:W-:-:S04]  /*8d70*/  LOP3.LUT R7, R7, 0x2, RZ, 0xfc, !PT ;  /* 0x0000000207077812 */ /* 0x000fc800078efcff */
[----:B------:R-:W-:-:S13]  /*8d80*/  ISETP.NE.AND P0, PT, R7, 0x3, PT ;  /* 0x000000030700780c */ /* 0x000fda0003f05270 */
[----:B------:R-:W-:Y:S05]  /*8d90*/  @!P0 BRA `(.L_x_187) ;  /* 0x0000000000048947 */ /* 0x000fea0003800000 */
[----:B------:R-:W-:Y:S01]  /*8da0*/  BPT.TRAP 0x1 ;  /* 0x000000040000795c */ /* 0x000fe20000300000 */
.L_x_187:
[----:B------:R-:W0:Y:S01]  /*8db0*/  S2R R3, SR_CgaCtaId ;  /* 0x0000000000037919 */ /* 0x000e220000008800 */
[----:B------:R-:W-:Y:S02]  /*8dc0*/  MOV R0, 0x400 ;  /* 0x0000040000007802 */ /* 0x000fe40000000f00 */
[----:B------:R-:W-:Y:S02]  /*8dd0*/  SHF.L.U32 R2, R12, 0x1f, RZ ;  /* 0x0000001f0c027819 */ /* 0x000fe400000006ff */
[----:B0-----:R-:W-:-:S05]  /*8de0*/  LEA R0, R3, R0, 0x18 ;  /* 0x0000000003007211 */ /* 0x001fca00078ec0ff */
[----:B------:R-:W-:-:S04]  /*8df0*/  VIADD R0, R0, 0x90 ;  /* 0x0000009000007836 */ /* 0x000fc80000000000 */
[C---:B------:R-:W-:Y:S02]  /*8e00*/  IMAD R5, R15.reuse, 0x8, R0 ;  /* 0x000000080f057824 */ /* 0x040fe400078e0200 */
[----:B------:R-:W-:Y:S02]  /*8e10*/  VIADD R15, R15, 0x1 ;  /* 0x000000010f0f7836 */ /* 0x000fe40000000000 */
[----:B------:R-:W0:Y:S03]  /*8e20*/  SYNCS.PHASECHK.TRANS64.TRYWAIT P0, [R5+URZ], R2 ;  /* 0x00000002050075a7 */ /* 0x000e26000800017f */
[----:B------:R-:W-:-:S04]  /*8e30*/  ISETP.NE.AND P1, PT, R15, 0x12, PT ;  /* 0x000000120f00780c */ /* 0x000fc80003f25270 */
[----:B------:R-:W-:Y:S02]  /*8e40*/  SEL R3, RZ, 0x1, P1 ;  /* 0x00000001ff037807 */ /* 0x000fe40000800000 */
[----:B------:R-:W-:Y:S02]  /*8e50*/  SEL R15, R15, RZ, P1 ;  /* 0x000000ff0f0f7207 */ /* 0x000fe40000800000 */
[----:B------:R-:W-:-:S03]  /*8e60*/  LOP3.LUT R12, R12, R3, RZ, 0x3c, !PT ;  /* 0x000000030c0c7212 */ /* 0x000fc600078e3cff */
[----:B------:R-:W-:Y:S01]  /*8e70*/  IMAD R7, R15, 0x8, R0 ;  /* 0x000000080f077824 */ /* 0x000fe200078e0200 */
[----:B------:R-:W-:Y:S01]  /*8e80*/  SHF.L.U32 R4, R12, 0x1f, RZ ;  /* 0x0000001f0c047819 */ /* 0x000fe200000006ff */
[----:B0-----:R-:W-:Y:S06]  /*8e90*/  @!P0 BRA `(.L_x_188) ;  /* 0x0000000c00108947 */ /* 0x001fec0003800000 */
.L_x_215:
[----:B------:R-:W1:Y:S01]  /*8ea0*/  SYNCS.PHASECHK.TRANS64.TRYWAIT P0, [R7+URZ], R4 ;  /* 0x00000004070075a7 */ /* 0x000e62000800017f */
[----:B0-----:R-:W-:-:S05]  /*8eb0*/  VIADD R2, R15, 0x1 ;  /* 0x000000010f027836 */ /* 0x001fca0000000000 */
[----:B------:R-:W-:-:S04]  /*8ec0*/  ISETP.NE.AND P1, PT, R2, 0x12, PT ;  /* 0x000000120200780c */ /* 0x000fc80003f25270 */
[----:B------:R-:W-:Y:S02]  /*8ed0*/  SEL R3, RZ, 0x1, P1 ;  /* 0x00000001ff037807 */ /* 0x000fe40000800000 */
[----:B------:R-:W-:Y:S02]  /*8ee0*/  SEL R9, R2, RZ, P1 ;  /* 0x000000ff02097207 */ /* 0x000fe40000800000 */
[----:B------:R-:W-:-:S03]  /*8ef0*/  LOP3.LUT R12, R12, R3, RZ, 0x3c, !PT ;  /* 0x000000030c0c7212 */ /* 0x000fc600078e3cff */
[----:B------:R-:W-:Y:S01]  /*8f00*/  IMAD R6, R9, 0x8, R0 ;  /* 0x0000000809067824 */ /* 0x000fe200078e0200 */
[----:B------:R-:W-:Y:S01]  /*8f10*/  SHF.L.U32 R5, R12, 0x1f, RZ ;  /* 0x0000001f0c057819 */ /* 0x000fe200000006ff */
[----:B-1----:R-:W-:Y:S06]  /*8f20*/  @!P0 BRA `(.L_x_189) ;  /* 0x0000000c00008947 */ /* 0x002fec0003800000 */
.L_x_216:
[----:B------:R-:W1:Y:S01]  /*8f30*/  SYNCS.PHASECHK.TRANS64.TRYWAIT P0, [R6+URZ], R5 ;  /* 0x00000005060075a7 */ /* 0x000e62000800017f */
[----:B------:R-:W-:-:S05]  /*8f40*/  VIADD R2, R9, 0x1 ;  /* 0x0000000109027836 */ /* 0x000fca0000000000 */
[----:B------:R-:W-:-:S04]  /*8f50*/  ISETP.NE.AND P1, PT, R2, 0x12, PT ;  /* 0x000000120200780c */ /* 0x000fc80003f25270 */
[----:B------:R-:W-:Y:S02]  /*8f60*/  SEL R3, RZ, 0x1, P1 ;  /* 0x00000001ff037807 */ /* 0x000fe40000800000 */
[----:B0-----:R-:W-:Y:S02]  /*8f70*/  SEL R7, R2, RZ, P1 ;  /* 0x000000ff02077207 */ /* 0x001fe40000800000 */
[----:B------:R-:W-:-:S03]  /*8f80*/  LOP3.LUT R12, R12, R3, RZ, 0x3c, !PT ;  /* 0x000000030c0c7212 */ /* 0x000fc600078e3cff */
[----:B------:R-:W-:Y:S01]  /*8f90*/  IMAD R9, R7, 0x8, R0 ;  /* 0x0000000807097824 */ /* 0x000fe200078e0200 */
[----:B------:R-:W-:Y:S01]  /*8fa0*/  SHF.L.U32 R4, R12, 0x1f, RZ ;  /* 0x0000001f0c047819 */ /* 0x000fe200000006ff */
[----:B-1----:R-:W-:Y:S06]  /*8fb0*/  @!P0 BRA `(.L_x_190) ;  /* 0x0000000800f08947 */ /* 0x002fec0003800000 */
.L_x_217:
[----:B------:R-:W1:Y:S01]  /*8fc0*/  SYNCS.PHASECHK.TRANS64.TRYWAIT P0, [R9+URZ], R4 ;  /* 0x00000004090075a7 */ /* 0x000e62000800017f */
[----:B------:R-:W-:-:S05]  /*8fd0*/  VIADD R2, R7, 0x1 ;  /* 0x0000000107027836 */ /* 0x000fca0000000000 */
[----:B------:R-:W-:-:S04]  /*8fe0*/  ISETP.NE.AND P1, PT, R2, 0x12, PT ;  /* 0x000000120200780c */ /* 0x000fc80003f25270 */
[----:B------:R-:W-:Y:S02]  /*8ff0*/  SEL R3, RZ, 0x1, P1 ;  /* 0x00000001ff037807 */ /* 0x000fe40000800000 */
[----:B------:R-:W-:Y:S02]  /*9000*/  SEL R7, R2, RZ, P1 ;  /* 0x000000ff02077207 */ /* 0x000fe40000800000 */
[----:B------:R-:W-:-:S03]  /*9010*/  LOP3.LUT R12, R12, R3, RZ, 0x3c, !PT ;  /* 0x000000030c0c7212 */ /* 0x000fc600078e3cff */
[----:B0-----:R-:W-:Y:S01]  /*9020*/  IMAD R6, R7, 0x8, R0 ;  /* 0x0000000807067824 */ /* 0x001fe200078e0200 */
[----:B------:R-:W-:Y:S01]  /*9030*/  SHF.L.U32 R5, R12, 0x1f, RZ ;  /* 0x0000001f0c057819 */ /* 0x000fe200000006ff */
[----:B-1----:R-:W-:Y:S06]  /*9040*/  @!P0 BRA `(.L_x_191) ;  /* 0x0000000800e08947 */ /* 0x002fec0003800000 */
.L_x_218:
        /* <DEDUP_REMOVED lines=9> */
.L_x_219:
        /* <DEDUP_REMOVED lines=9> */
.L_x_220:
        /* <DEDUP_REMOVED lines=9> */
.L_x_221:
        /* <DEDUP_REMOVED lines=9> */
.L_x_222:
        /* <DEDUP_REMOVED lines=9> */
.L_x_223:
        /* <DEDUP_REMOVED lines=9> */
.L_x_224:
        /* <DEDUP_REMOVED lines=9> */
.L_x_225:
        /* <DEDUP_REMOVED lines=9> */
.L_x_226:
        /* <DEDUP_REMOVED lines=9> */
.L_x_227:
        /* <DEDUP_REMOVED lines=9> */
.L_x_228:
        /* <DEDUP_REMOVED lines=9> */
.L_x_229:
        /* <DEDUP_REMOVED lines=9> */
.L_x_230:
[----:B------:R-:W1:Y:S01]  /*9710*/  SYNCS.PHASECHK.TRANS64.TRYWAIT P0, [R6+URZ], R5 ;  /* 0x00000005060075a7 */ /* 0x000e62000800017f */
[----:B------:R-:W-:-:S05]  /*9720*/  VIADD R2, R7, 0x1 ;  /* 0x0000000107027836 */ /* 0x000fca0000000000 */
[----:B------:R-:W-:-:S04]  /*9730*/  ISETP.NE.AND P1, PT, R2, 0x12, PT ;  /* 0x000000120200780c */ /* 0x000fc80003f25270 */
[----:B0-----:R-:W-:Y:S02]  /*9740*/  SEL R4, RZ, 0x1, P1 ;  /* 0x00000001ff047807 */ /* 0x001fe40000800000 */
[----:B------:R-:W-:Y:S02]  /*9750*/  SEL R3, R2, RZ, P1 ;  /* 0x000000ff02037207 */ /* 0x000fe40000800000 */
[----:B------:R-:W-:Y:S01]  /*9760*/  LOP3.LUT R4, R11, R4, RZ, 0x3c, !PT ;  /* 0x000000040b047212 */ /* 0x000fe200078e3cff */
[----:B-1----:R-:W-:Y:S06]  /*9770*/  @!P0 BRA `(.L_x_204) ;  /* 0x0000000800188947 */ /* 0x002fec0003800000 */
.L_x_231:
[----:B------:R-:W-:Y:S01]  /*9780*/  IMAD R3, R3, 0x8, R0 ;  /* 0x0000000803037824 */ /* 0x000fe200078e0200 */
[----:B------:R-:W-:-:S07]  /*9790*/  SHF.L.U32 R0, R4, 0x1f, RZ ;  /* 0x0000001f04007819 */ /* 0x000fce00000006ff */
.L_x_205:
[----:B-1----:R1:W2:Y:S02]  /*97a0*/  SYNCS.PHASECHK.TRANS64.TRYWAIT P0, [R3+URZ], R0 ;  /* 0x00000000030075a7 */ /* 0x0022a4000800017f */
[----:B--2---:R-:W-:Y:S05]  /*97b0*/  @!P0 NANOSLEEP.SYNCS 0x989680 ;  /* 0x009896800000895d */ /* 0x004fea0003900000 */
[----:B------:R-:W2:Y:S02]  /*97c0*/  @!P0 SYNCS.PHASECHK.TRANS64 P0, [R3+URZ], R0 ;  /* 0x00000000030085a7 */ /* 0x000ea4000800007f */
[----:B--2---:R-:W-:Y:S05]  /*97d0*/  @!P0 BRA `(.L_x_205) ;  /* 0xfffffffc00f08947 */ /* 0x004fea000383ffff */
.L_x_186:
[----:B------:R-:W-:Y:S05]  /*97e0*/  BSYNC B0 ;  /* 0x0000000000007941 */ /* 0x000fea0003800000 */
.L_x_185:
[----:B------:R-:W-:Y:S05]  /*97f0*/  EXIT ;  /* 0x000000000000794d */ /* 0x000fea0003800000 */
.L_x_16:
[----:B0-----:R-:W-:-:S04]  /*9800*/  IMAD.U32 R17, RZ, RZ, UR15 ;  /* 0x0000000fff117e24 */ /* 0x001fc8000f8e00ff */
[----:B------:R0:W1:Y:S03]  /*9810*/  SYNCS.PHASECHK.TRANS64.TRYWAIT P0, [R17+URZ+-0x8], R16 ;  /* 0xfffff810110075a7 */ /* 0x000066000800017f */
[----:B-1----:R-:W-:Y:S05]  /*9820*/  @!P0 NANOSLEEP.SYNCS 0x989680 ;  /* 0x009896800000895d */ /* 0x002fea0003900000 */
[----:B------:R-:W1:Y:S02]  /*9830*/  @!P0 SYNCS.PHASECHK.TRANS64 P0, [R17+URZ+-0x8], R16 ;  /* 0xfffff810110085a7 */ /* 0x000e64000800007f */
[----:B-1----:R-:W-:Y:S05]  /*9840*/  @!P0 BRA `(.L_x_16) ;  /* 0xfffffffc00ec8947 */ /* 0x002fea000383ffff */
[----:B------:R-:W-:Y:S05]  /*9850*/  BRA `(.L_x_206) ;  /* 0xffffff7c00787947 */ /* 0x000fea000383ffff */
.L_x_21:
[----:B-1----:R-:W-:-:S04]  /*9860*/  IMAD.U32 R17, RZ, RZ, UR6 ;  /* 0x00000006ff117e24 */ /* 0x002fc8000f8e00ff */
[----:B------:R1:W2:Y:S03]  /*9870*/  SYNCS.PHASECHK.TRANS64.TRYWAIT P0, [R17+URZ], R16 ;  /* 0x00000010110075a7 */ /* 0x0002a6000800017f */
[----:B--2---:R-:W-:Y:S05]  /*9880*/  @!P0 NANOSLEEP.SYNCS 0x989680 ;  /* 0x009896800000895d */ /* 0x004fea0003900000 */
[----:B------:R-:W2:Y:S02]  /*9890*/  @!P0 SYNCS.PHASECHK.TRANS64 P0, [R17+URZ], R16 ;  /* 0x00000010110085a7 */ /* 0x000ea4000800007f */
[----:B--2---:R-:W-:Y:S05]  /*98a0*/  @!P0 BRA `(.L_x_21) ;  /* 0xfffffffc00ec8947 */ /* 0x004fea000383ffff */
[----:B------:R-:W-:Y:S05]  /*98b0*/  BRA `(.L_x_20) ;  /* 0xffffff8000a47947 */ /* 0x000fea000383ffff */
.L_x_27:
[----:B-1----:R-:W-:-:S04]  /*98c0*/  IMAD.U32 R18, RZ, RZ, UR9 ;  /* 0x00000009ff127e24 */ /* 0x002fc8000f8e00ff */
[----:B------:R1:W2:Y:S03]  /*98d0*/  SYNCS.PHASECHK.TRANS64.TRYWAIT P0, [R18+URZ], R17 ;  /* 0x00000011120075a7 */ /* 0x0002a6000800017f */
[----:B--2---:R-:W-:Y:S05]  /*98e0*/  @!P0 NANOSLEEP.SYNCS 0x989680 ;  /* 0x009896800000895d */ /* 0x004fea0003900000 */
[----:B------:R-:W2:Y:S02]  /*98f0*/  @!P0 SYNCS.PHASECHK.TRANS64 P0, [R18+URZ], R17 ;  /* 0x00000011120085a7 */ /* 0x000ea4000800007f */
[----:B--2---:R-:W-:Y:S05]  /*9900*/  @!P0 BRA `(.L_x_27) ;  /* 0xfffffffc00ec8947 */ /* 0x004fea000383ffff */
[----:B------:R-:W-:Y:S05]  /*9910*/  BRA `(.L_x_26) ;  /* 0xffffff8800dc7947 */ /* 0x000fea000383ffff */
.L_x_35:
[----:B0-----:R-:W-:-:S04]  /*9920*/  IMAD.U32 R17, RZ, RZ, UR15 ;  /* 0x0000000fff117e24 */ /* 0x001fc8000f8e00ff */
[----:B------:R0:W1:Y:S03]  /*9930*/  SYNCS.PHASECHK.TRANS64.TRYWAIT P0, [R17+URZ+0x8], R16 ;  /* 0x00000810110075a7 */ /* 0x000066000800017f */
[----:B-1----:R-:W-:Y:S05]  /*9940*/  @!P0 NANOSLEEP.SYNCS 0x989680 ;  /* 0x009896800000895d */ /* 0x002fea0003900000 */
[----:B------:R-:W1:Y:S02]  /*9950*/  @!P0 SYNCS.PHASECHK.TRANS64 P0, [R17+URZ+0x8], R16 ;  /* 0x00000810110085a7 */ /* 0x000e64000800007f */
[----:B-1----:R-:W-:Y:S05]  /*9960*/  @!P0 BRA `(.L_x_35) ;  /* 0xfffffffc00ec8947 */ /* 0x002fea000383ffff */
[----:B------:R-:W-:Y:S05]  /*9970*/  BRA `(.L_x_207) ;  /* 0xffffff9800347947 */ /* 0x000fea000383ffff */
.L_x_172:
[----:B------:R-:W-:Y:S01]  /*9980*/  BSSY B1, `(.L_x_208) ;  /* 0x0000006000017945 */ /* 0x000fe20003800000 */
[----:B------:R-:W-:-:S07]  /*9990*/  IMAD.MOV.U32 R10, RZ, RZ, -0x1 ;  /* 0xffffffffff0a7424 */ /* 0x000fce00078e00ff */
[----:B------:R-:W-:Y:S05]  /*99a0*/  WARPSYNC.COLLECTIVE R10, `(.L_x_209) ;  /* 0x000000000a0c7348 */ /* 0x000fea0003c00000 */
[----:B------:R-:W-:Y:S02]  /*99b0*/  ELECT P1, UR62, PT ;  /* 0x00000000003e782f */ /* 0x000fe40003820000 */
[----:B------:R-:W-:Y:S01]  /*99c0*/  MOV R10, UR62 ;  /* 0x0000003e000a7c02 */ /* 0x000fe20008000f00 */
[----:B------:R-:W-:Y:S10]  /*99d0*/  ENDCOLLECTIVE ;  /* 0x000000000000791b */ /* 0x000ff40003800000 */
.L_x_209:
[----:B------:R-:W-:Y:S05]  /*99e0*/  BSYNC B1 ;  /* 0x0000000000017941 */ /* 0x000fea0003800000 */
.L_x_208:
[----:B------:R-:W-:Y:S05]  /*99f0*/  BRA `(.L_x_210) ;  /* 0xffffffe800147947 */ /* 0x000fea000383ffff */
.L_x_175:
[----:B-1----:R1:W2:Y:S02]  /*9a00*/  SYNCS.PHASECHK.TRANS64.TRYWAIT P1, [R19+URZ+0x90], R10 ;  /* 0x0000900a130075a7 */ /* 0x0022a4000802017f */
[----:B--2---:R-:W-:Y:S05]  /*9a10*/  @!P1 NANOSLEEP.SYNCS 0x989680 ;  /* 0x009896800000995d */ /* 0x004fea0003900000 */
[----:B------:R-:W2:Y:S02]  /*9a20*/  @!P1 SYNCS.PHASECHK.TRANS64 P1, [R19+URZ+0x90], R10 ;  /* 0x0000900a130095a7 */ /* 0x000ea4000802007f */
[----:B--2---:R-:W-:Y:S05]  /*9a30*/  @!P1 BRA `(.L_x_175) ;  /* 0xfffffffc00f09947 */ /* 0x004fea000383ffff */
[----:B------:R-:W-:Y:S05]  /*9a40*/  BRA `(.L_x_211) ;  /* 0xffffffe800487947 */ /* 0x000fea000383ffff */
.L_x_184:
[----:B------:R-:W-:Y:S01]  /*9a50*/  BSSY B0, `(.L_x_212) ;  /* 0x0000006000007945 */ /* 0x000fe20003800000 */
[----:B------:R-:W-:-:S07]  /*9a60*/  IMAD.MOV.U32 R10, RZ, RZ, -0x1 ;  /* 0xffffffffff0a7424 */ /* 0x000fce00078e00ff */
[----:B------:R-:W-:Y:S05]  /*9a70*/  WARPSYNC.COLLECTIVE R10, `(.L_x_213) ;  /* 0x000000000a0c7348 */ /* 0x000fea0003c00000 */
[----:B------:R-:W-:Y:S02]  /*9a80*/  ELECT P1, UR62, PT ;  /* 0x00000000003e782f */ /* 0x000fe40003820000 */
[----:B------:R-:W-:Y:S01]  /*9a90*/  MOV R10, UR62 ;  /* 0x0000003e000a7c02 */ /* 0x000fe20008000f00 */
[----:B------:R-:W-:Y:S10]  /*9aa0*/  ENDCOLLECTIVE ;  /* 0x000000000000791b */ /* 0x000ff40003800000 */
.L_x_213:
[----:B------:R-:W-:Y:S05]  /*9ab0*/  BSYNC B0 ;  /* 0x0000000000007941 */ /* 0x000fea0003800000 */
.L_x_212:
[----:B------:R-:W-:Y:S01]  /*9ac0*/  PLOP3.LUT P0, PT, P1, PT, PT, 0x80, 0x0 ;  /* 0x000000000000781c */ /* 0x000fe20000f0f070 */
[----:B------:R-:W-:-:S12]  /*9ad0*/  BRA `(.L_x_214) ;  /* 0xfffffff0009c7947 */ /* 0x000fd8000383ffff */
.L_x_188:
[----:B0-----:R0:W1:Y:S02]  /*9ae0*/  SYNCS.PHASECHK.TRANS64.TRYWAIT P0, [R5+URZ], R2 ;  /* 0x00000002050075a7 */ /* 0x001064000800017f */
[----:B-1----:R-:W-:Y:S05]  /*9af0*/  @!P0 NANOSLEEP.SYNCS 0x989680 ;  /* 0x009896800000895d */ /* 0x002fea0003900000 */
[----:B------:R-:W1:Y:S02]  /*9b00*/  @!P0 SYNCS.PHASECHK.TRANS64 P0, [R5+URZ], R2 ;  /* 0x00000002050085a7 */ /* 0x000e64000800007f */
[----:B-1----:R-:W-:Y:S05]  /*9b10*/  @!P0 BRA `(.L_x_188) ;  /* 0xfffffffc00f08947 */ /* 0x002fea000383ffff */
[----:B------:R-:W-:Y:S05]  /*9b20*/  BRA `(.L_x_215) ;  /* 0xfffffff000dc7947 */ /* 0x000fea000383ffff */
.L_x_189:
[----:B0-----:R0:W1:Y:S02]  /*9b30*/  SYNCS.PHASECHK.TRANS64.TRYWAIT P0, [R7+URZ], R4 ;  /* 0x00000004070075a7 */ /* 0x001064000800017f */
[----:B-1----:R-:W-:Y:S05]  /*9b40*/  @!P0 NANOSLEEP.SYNCS 0x989680 ;  /* 0x009896800000895d */ /* 0x002fea0003900000 */
[----:B------:R-:W1:Y:S02]  /*9b50*/  @!P0 SYNCS.PHASECHK.TRANS64 P0, [R7+URZ], R4 ;  /* 0x00000004070085a7 */ /* 0x000e64000800007f */
[----:B-1----:R-:W-:Y:S05]  /*9b60*/  @!P0 BRA `(.L_x_189) ;  /* 0xfffffffc00f08947 */ /* 0x002fea000383ffff */
[----:B------:R-:W-:Y:S05]  /*9b70*/  BRA `(.L_x_216) ;  /* 0xfffffff000ec7947 */ /* 0x000fea000383ffff */
.L_x_190:
[----:B0-----:R0:W1:Y:S02]  /*9b80*/  SYNCS.PHASECHK.TRANS64.TRYWAIT P0, [R6+URZ], R5 ;  /* 0x00000005060075a7 */ /* 0x001064000800017f */
[----:B-1----:R-:W-:Y:S05]  /*9b90*/  @!P0 NANOSLEEP.SYNCS 0x989680 ;  /* 0x009896800000895d */ /* 0x002fea0003900000 */
[----:B------:R-:W1:Y:S02]  /*9ba0*/  @!P0 SYNCS.PHASECHK.TRANS64 P0, [R6+URZ], R5 ;  /* 0x00000005060085a7 */ /* 0x000e64000800007f */
[----:B-1----:R-:W-:Y:S05]  /*9bb0*/  @!P0 BRA `(.L_x_190) ;  /* 0xfffffffc00f08947 */ /* 0x002fea000383ffff */
[----:B------:R-:W-:Y:S05]  /*9bc0*/  BRA `(.L_x_217) ;  /* 0xfffffff000fc7947 */ /* 0x000fea000383ffff */
.L_x_191:
[----:B0-----:R0:W1:Y:S02]  /*9bd0*/  SYNCS.PHASECHK.TRANS64.TRYWAIT P0, [R9+URZ], R4 ;  /* 0x00000004090075a7 */ /* 0x001064000800017f */
[----:B-1----:R-:W-:Y:S05]  /*9be0*/  @!P0 NANOSLEEP.SYNCS 0x989680 ;  /* 0x009896800000895d */ /* 0x002fea0003900000 */
[----:B------:R-:W1:Y:S02]  /*9bf0*/  @!P0 SYNCS.PHASECHK.TRANS64 P0, [R9+URZ], R4 ;  /* 0x00000004090085a7 */ /* 0x000e64000800007f */
[----:B-1----:R-:W-:Y:S05]  /*9c00*/  @!P0 BRA `(.L_x_191) ;  /* 0xfffffffc00f08947 */ /* 0x002fea000383ffff */
[----:B------:R-:W-:Y:S05]  /*9c10*/  BRA `(.L_x_218) ;  /* 0xfffffff4000c7947 */ /* 0x000fea000383ffff */
.L_x_192:
[----:B0-----:R0:W1:Y:S02]  /*9c20*/  SYNCS.PHASECHK.TRANS64.TRYWAIT P0, [R6+URZ], R5 ;  /* 0x00000005060075a7 */ /* 0x001064000800017f */
[----:B-1----:R-:W-:Y:S05]  /*9c30*/  @!P0 NANOSLEEP.SYNCS 0x989680 ;  /* 0x009896800000895d */ /* 0x002fea0003900000 */
[----:B------:R-:W1:Y:S02]  /*9c40*/  @!P0 SYNCS.PHASECHK.TRANS64 P0, [R6+URZ], R5 ;  /* 0x00000005060085a7 */ /* 0x000e64000800007f */
[----:B-1----:R-:W-:Y:S05]  /*9c50*/  @!P0 BRA `(.L_x_192) ;  /* 0xfffffffc00f08947 */ /* 0x002fea000383ffff */
[----:B------:R-:W-:Y:S05]  /*9c60*/  BRA `(.L_x_219) ;  /* 0xfffffff4001c7947 */ /* 0x000fea000383ffff */
.L_x_193:
[----:B0-----:R0:W1:Y:S02]  /*9c70*/  SYNCS.PHASECHK.TRANS64.TRYWAIT P0, [R9+URZ], R4 ;  /* 0x00000004090075a7 */ /* 0x001064000800017f */
[----:B-1----:R-:W-:Y:S05]  /*9c80*/  @!P0 NANOSLEEP.SYNCS 0x989680 ;  /* 0x009896800000895d */ /* 0x002fea0003900000 */
[----:B------:R-:W1:Y:S02]  /*9c90*/  @!P0 SYNCS.PHASECHK.TRANS64 P0, [R9+URZ], R4 ;  /* 0x00000004090085a7 */ /* 0x000e64000800007f */
[----:B-1----:R-:W-:Y:S05]  /*9ca0*/  @!P0 BRA `(.L_x_193) ;  /* 0xfffffffc00f08947 */ /* 0x002fea000383ffff */
[----:B------:R-:W-:Y:S05]  /*9cb0*/  BRA `(.L_x_220) ;  /* 0xfffffff4002c7947 */ /* 0x000fea000383ffff */
.L_x_194:
[----:B0-----:R0:W1:Y:S02]  /*9cc0*/  SYNCS.PHASECHK.TRANS64.TRYWAIT P0, [R6+URZ], R5 ;  /* 0x00000005060075a7 */ /* 0x001064000800017f */
[----:B-1----:R-:W-:Y:S05]  /*9cd0*/  @!P0 NANOSLEEP.SYNCS 0x989680 ;  /* 0x009896800000895d */ /* 0x002fea0003900000 */
[----:B------:R-:W1:Y:S02]  /*9ce0*/  @!P0 SYNCS.PHASECHK.TRANS64 P0, [R6+URZ], R5 ;  /* 0x00000005060085a7 */ /* 0x000e64000800007f */
[----:B-1----:R-:W-:Y:S05]  /*9cf0*/  @!P0 BRA `(.L_x_194) ;  /* 0xfffffffc00f08947 */ /* 0x002fea000383ffff */
[----:B------:R-:W-:Y:S05]  /*9d00*/  BRA `(.L_x_221) ;  /* 0xfffffff4003c7947 */ /* 0x000fea000383ffff */
.L_x_195:
[----:B0-----:R0:W1:Y:S02]  /*9d10*/  SYNCS.PHASECHK.TRANS64.TRYWAIT P0, [R9+URZ], R4 ;  /* 0x00000004090075a7 */ /* 0x001064000800017f */
[----:B-1----:R-:W-:Y:S05]  /*9d20*/  @!P0 NANOSLEEP.SYNCS 0x989680 ;  /* 0x009896800000895d */ /* 0x002fea0003900000 */
[----:B------:R-:W1:Y:S02]  /*9d30*/  @!P0 SYNCS.PHASECHK.TRANS64 P0, [R9+URZ], R4 ;  /* 0x00000004090085a7 */ /* 0x000e64000800007f */
[----:B-1----:R-:W-:Y:S05]  /*9d40*/  @!P0 BRA `(.L_x_195) ;  /* 0xfffffffc00f08947 */ /* 0x002fea000383ffff */
[----:B------:R-:W-:Y:S05]  /*9d50*/  BRA `(.L_x_222) ;  /* 0xfffffff4004c7947 */ /* 0x000fea000383ffff */
.L_x_196:
[----:B0-----:R0:W1:Y:S02]  /*9d60*/  SYNCS.PHASECHK.TRANS64.TRYWAIT P0, [R6+URZ], R5 ;  /* 0x00000005060075a7 */ /* 0x001064000800017f */
[----:B-1----:R-:W-:Y:S05]  /*9d70*/  @!P0 NANOSLEEP.SYNCS 0x989680 ;  /* 0x009896800000895d */ /* 0x002fea0003900000 */
[----:B------:R-:W1:Y:S02]  /*9d80*/  @!P0 SYNCS.PHASECHK.TRANS64 P0, [R6+URZ], R5 ;  /* 0x00000005060085a7 */ /* 0x000e64000800007f */
[----:B-1----:R-:W-:Y:S05]  /*9d90*/  @!P0 BRA `(.L_x_196) ;  /* 0xfffffffc00f08947 */ /* 0x002fea000383ffff */
[----:B------:R-:W-:Y:S05]  /*9da0*/  BRA `(.L_x_223) ;  /* 0xfffffff4005c7947 */ /* 0x000fea000383ffff */
.L_x_197:
[----:B0-----:R0:W1:Y:S02]  /*9db0*/  SYNCS.PHASECHK.TRANS64.TRYWAIT P0, [R9+URZ], R4 ;  /* 0x00000004090075a7 */ /* 0x001064000800017f */
[----:B-1----:R-:W-:Y:S05]  /*9dc0*/  @!P0 NANOSLEEP.SYNCS 0x989680 ;  /* 0x009896800000895d */ /* 0x002fea0003900000 */
[----:B------:R-:W1:Y:S02]  /*9dd0*/  @!P0 SYNCS.PHASECHK.TRANS64 P0, [R9+URZ], R4 ;  /* 0x00000004090085a7 */ /* 0x000e64000800007f */
[----:B-1----:R-:W-:Y:S05]  /*9de0*/  @!P0 BRA `(.L_x_197) ;  /* 0xfffffffc00f08947 */ /* 0x002fea000383ffff */
[----:B------:R-:W-:Y:S05]  /*9df0*/  BRA `(.L_x_224) ;  /* 0xfffffff4006c7947 */ /* 0x000fea000383ffff */
.L_x_198:
[----:B0-----:R0:W1:Y:S02]  /*9e00*/  SYNCS.PHASECHK.TRANS64.TRYWAIT P0, [R6+URZ], R5 ;  /* 0x00000005060075a7 */ /* 0x001064000800017f */
[----:B-1----:R-:W-:Y:S05]  /*9e10*/  @!P0 NANOSLEEP.SYNCS 0x989680 ;  /* 0x009896800000895d */ /* 0x002fea0003900000 */
[----:B------:R-:W1:Y:S02]  /*9e20*/  @!P0 SYNCS.PHASECHK.TRANS64 P0, [R6+URZ], R5 ;  /* 0x00000005060085a7 */ /* 0x000e64000800007f */
[----:B-1----:R-:W-:Y:S05]  /*9e30*/  @!P0 BRA `(.L_x_198) ;  /* 0xfffffffc00f08947 */ /* 0x002fea000383ffff */
[----:B------:R-:W-:Y:S05]  /*9e40*/  BRA `(.L_x_225) ;  /* 0xfffffff4007c7947 */ /* 0x000fea000383ffff */
.L_x_199:
[----:B0-----:R0:W1:Y:S02]  /*9e50*/  SYNCS.PHASECHK.TRANS64.TRYWAIT P0, [R9+URZ], R4 ;  /* 0x00000004090075a7 */ /* 0x001064000800017f */
[----:B-1----:R-:W-:Y:S05]  /*9e60*/  @!P0 NANOSLEEP.SYNCS 0x989680 ;  /* 0x009896800000895d */ /* 0x002fea0003900000 */
[----:B------:R-:W1:Y:S02]  /*9e70*/  @!P0 SYNCS.PHASECHK.TRANS64 P0, [R9+URZ], R4 ;  /* 0x00000004090085a7 */ /* 0x000e64000800007f */
[----:B-1----:R-:W-:Y:S05]  /*9e80*/  @!P0 BRA `(.L_x_199) ;  /* 0xfffffffc00f08947 */ /* 0x002fea000383ffff */
[----:B------:R-:W-:Y:S05]  /*9e90*/  BRA `(.L_x_226) ;  /* 0xfffffff4008c7947 */ /* 0x000fea000383ffff */
.L_x_200:
[----:B0-----:R0:W1:Y:S02]  /*9ea0*/  SYNCS.PHASECHK.TRANS64.TRYWAIT P0, [R6+URZ], R5 ;  /* 0x00000005060075a7 */ /* 0x001064000800017f */
[----:B-1----:R-:W-:Y:S05]  /*9eb0*/  @!P0 NANOSLEEP.SYNCS 0x989680 ;  /* 0x009896800000895d */ /* 0x002fea0003900000 */
[----:B------:R-:W1:Y:S02]  /*9ec0*/  @!P0 SYNCS.PHASECHK.TRANS64 P0, [R6+URZ], R5 ;  /* 0x00000005060085a7 */ /* 0x000e64000800007f */
[----:B-1----:R-:W-:Y:S05]  /*9ed0*/  @!P0 BRA `(.L_x_200) ;  /* 0xfffffffc00f08947 */ /* 0x002fea000383ffff */
[----:B------:R-:W-:Y:S05]  /*9ee0*/  BRA `(.L_x_227) ;  /* 0xfffffff4009c7947 */ /* 0x000fea000383ffff */
.L_x_201:
[----:B0-----:R0:W1:Y:S02]  /*9ef0*/  SYNCS.PHASECHK.TRANS64.TRYWAIT P0, [R9+URZ], R4 ;  /* 0x00000004090075a7 */ /* 0x001064000800017f */
[----:B-1----:R-:W-:Y:S05]  /*9f00*/  @!P0 NANOSLEEP.SYNCS 0x989680 ;  /* 0x009896800000895d */ /* 0x002fea0003900000 */
[----:B------:R-:W1:Y:S02]  /*9f10*/  @!P0 SYNCS.PHASECHK.TRANS64 P0, [R9+URZ], R4 ;  /* 0x00000004090085a7 */ /* 0x000e64000800007f */
[----:B-1----:R-:W-:Y:S05]  /*9f20*/  @!P0 BRA `(.L_x_201) ;  /* 0xfffffffc00f08947 */ /* 0x002fea000383ffff */
[----:B------:R-:W-:Y:S05]  /*9f30*/  BRA `(.L_x_228) ;  /* 0xfffffff400ac7947 */ /* 0x000fea000383ffff */
.L_x_202:
[----:B0-----:R0:W1:Y:S02]  /*9f40*/  SYNCS.PHASECHK.TRANS64.TRYWAIT P0, [R6+URZ], R5 ;  /* 0x00000005060075a7 */ /* 0x001064000800017f */
[----:B-1----:R-:W-:Y:S05]  /*9f50*/  @!P0 NANOSLEEP.SYNCS 0x989680 ;  /* 0x009896800000895d */ /* 0x002fea0003900000 */
[----:B------:R-:W1:Y:S02]  /*9f60*/  @!P0 SYNCS.PHASECHK.TRANS64 P0, [R6+URZ], R5 ;  /* 0x00000005060085a7 */ /* 0x000e64000800007f */
[----:B-1----:R-:W-:Y:S05]  /*9f70*/  @!P0 BRA `(.L_x_202) ;  /* 0xfffffffc00f08947 */ /* 0x002fea000383ffff */
[----:B------:R-:W-:Y:S05]  /*9f80*/  BRA `(.L_x_229) ;  /* 0xfffffff400bc7947 */ /* 0x000fea000383ffff */
.L_x_203:
[----:B0-----:R0:W1:Y:S02]  /*9f90*/  SYNCS.PHASECHK.TRANS64.TRYWAIT P0, [R9+URZ], R4 ;  /* 0x00000004090075a7 */ /* 0x001064000800017f */
[----:B-1----:R-:W-:Y:S05]  /*9fa0*/  @!P0 NANOSLEEP.SYNCS 0x989680 ;  /* 0x009896800000895d */ /* 0x002fea0003900000 */
[----:B------:R-:W1:Y:S02]  /*9fb0*/  @!P0 SYNCS.PHASECHK.TRANS64 P0, [R9+URZ], R4 ;  /* 0x00000004090085a7 */ /* 0x000e64000800007f */
[----:B-1----:R-:W-:Y:S05]  /*9fc0*/  @!P0 BRA `(.L_x_203) ;  /* 0xfffffffc00f08947 */ /* 0x002fea000383ffff */
[----:B------:R-:W-:Y:S05]  /*9fd0*/  BRA `(.L_x_230) ;  /* 0xfffffff400cc7947 */ /* 0x000fea000383ffff */
.L_x_204:
[----:B0-----:R0:W1:Y:S02]  /*9fe0*/  SYNCS.PHASECHK.TRANS64.TRYWAIT P0, [R6+URZ], R5 ;  /* 0x00000005060075a7 */ /* 0x001064000800017f */
[----:B-1----:R-:W-:Y:S05]  /*9ff0*/  @!P0 NANOSLEEP.SYNCS 0x989680 ;  /* 0x009896800000895d */ /* 0x002fea0003900000 */
[----:B------:R-:W1:Y:S02]  /*a000*/  @!P0 SYNCS.PHASECHK.TRANS64 P0, [R6+URZ], R5 ;  /* 0x00000005060085a7 */ /* 0x000e64000800007f */
[----:B-1----:R-:W-:Y:S05]  /*a010*/  @!P0 BRA `(.L_x_204) ;  /* 0xfffffffc00f08947 */ /* 0x002fea000383ffff */
[----:B------:R-:W-:Y:S05]  /*a020*/  BRA `(.L_x_231) ;  /* 0xfffffff400d47947 */ /* 0x000fea000383ffff */
.L_x_232:
[----:B------:R-:W-:-:S00]  /*a030*/  BRA `(.L_x_232) ;  /* 0xfffffffc00fc7947 */ /* 0x000fc0000383ffff */
[----:B------:R-:W-:-:S00]  /*a040*/  NOP ;  /* 0x0000000000007918 */ /* 0x000fc00000000000 */
        /* <DEDUP_REMOVED lines=11> */
.L_x_233:


//--------------------- .nv.shared._ZN7cutlass13device_kernelINS_4gemm6kernel13GemmUniversalIN4cute5tupleIJiiiiEEENS1_10collective13CollectiveMmaINS1_37MainloopSm90TmaGmmaWarpSpecializedFP8ILi18ENS5_IJNS4_1CILi1EEESB_SB_EEENS1_32KernelTmaWarpSpecializedPingpongEEENS5_IJNSA_ILi64EEENSA_ILi128EEESF_EEENS_12float_e5m2_tENS5_IJlSB_lEEESI_SJ_NS4_8TiledMMAINS4_8MMA_AtomIJNS4_4SM904GMMA31MMA_64x128x32_F32E5M2E5M2_SS_TNILNSN_7ScaleInE1ELSP_1EEEEEENS4_6LayoutISC_NS5_IJNSA_ILi0EEEST_ST_EEEEENS5_IJNS4_10UnderscoreESW_SW_EEEEENS4_13SM90_TMA_LOADENS4_14ComposedLayoutINS4_7SwizzleILi2ELi4ELi3EEENS4_18smem_ptr_flag_bitsILi8EEENSS_INS5_IJNSA_ILi8EEESF_EEENS5_IJSF_SB_EEEEEEEvNS4_8identityESZ_S19_vS1A_EENS_8epilogue10collective6detail29Sm90TmaWarpSpecializedAdapterINS1D_15DefaultEpilogueISI_SJ_SJ_NS1C_6thread17LinearCombinationISI_Li1EffLNS1H_9ScaleType4KindE0ELNS_15FloatRoundStyleE2ESI_EENS1_15EpilogueDefaultEEEEEvvEEEEvNT_6ParamsE --------------------------
	.section	.nv.shared._ZN7cutlass13device_kernelINS_4gemm6kernel13GemmUniversalIN4cute5tupleIJiiiiEEENS1_10collective13CollectiveMmaINS1_37MainloopSm90TmaGmmaWarpSpecializedFP8ILi18ENS5_IJNS4_1CILi1EEESB_SB_EEENS1_32KernelTmaWarpSpecializedPingpongEEENS5_IJNSA_ILi64EEENSA_ILi128EEESF_EEENS_12float_e5m2_tENS5_IJlSB_lEEESI_SJ_NS4_8TiledMMAINS4_8MMA_AtomIJNS4_4SM904GMMA31MMA_64x128x32_F32E5M2E5M2_SS_TNILNSN_7ScaleInE1ELSP_1EEEEEENS4_6LayoutISC_NS5_IJNSA_ILi0EEEST_ST_EEEEENS5_IJNS4_10UnderscoreESW_SW_EEEEENS4_13SM90_TMA_LOADENS4_14ComposedLayoutINS4_7SwizzleILi2ELi4ELi3EEENS4_18smem_ptr_flag_bitsILi8EEENSS_INS5_IJNSA_ILi8EEESF_EEENS5_IJSF_SB_EEEEEEEvNS4_8identityESZ_S19_vS1A_EENS_8epilogue10collective6detail29Sm90TmaWarpSpecializedAdapterINS1D_15DefaultEpilogueISI_SJ_SJ_NS1C_6thread17LinearCombinationISI_Li1EffLNS1H_9ScaleType4KindE0ELNS_15FloatRoundStyleE2ESI_EENS1_15EpilogueDefaultEEEEEvvEEEEvNT_6ParamsE,"aw",@nobits
	.sectionflags	@""
	.align	16
	.zero		1024


//--------------------- .nv.shared.reserved.0     --------------------------
	.section	.nv.shared.reserved.0,"aw",@nobits
	.weak		__nv_reservedSMEM_offset_0_alias
	.size		__nv_reservedSMEM_offset_0_alias, 0, 0
	.other		__nv_reservedSMEM_offset_0_alias,@"STO_CUDA_RESERVED_SHARED STV_DEFAULT"
__nv_reservedSMEM_offset_0_alias:
	.zero		0


//--------------------- .nv.global                --------------------------
	.section	.nv.global,"aw",@nobits
.nv.global:
	.type		_ZN39_INTERNAL_51fab704_4_k_cu_3dac58e2_40704cute1_E,@object
	.size		_ZN39_INTERNAL_51fab704_4_k_cu_3dac58e2_40704cute1_E,(_ZN39_INTERNAL_51fab704_4_k_cu_3dac58e2_40704cuda3std3__45__cpo6cbeginE - _ZN39_INTERNAL_51fab704_4_k_cu_3dac58e2_40704cute1_E)
_ZN39_INTERNAL_51fab704_4_k_cu_3dac58e2_40704cute1_E:
	.zero		1
	.type		_ZN39_INTERNAL_51fab704_4_k_cu_3dac58e2_40704cuda3std3__45__cpo6cbeginE,@object
	.size		_ZN39_INTERNAL_51fab704_4_k_cu_3dac58e2_40704cuda3std3__45__cpo6cbeginE,(_ZN39_INTERNAL_51fab704_4_k_cu_3dac58e2_40704cuda3std3__48in_placeE - _ZN39_INTERNAL_51fab704_4_k_cu_3dac58e2_40704cuda3std3__45__cpo6cbeginE)
_ZN39_INTERNAL_51fab704_4_k_cu_3dac58e2_40704cuda3std3__45__cpo6cbeginE:
	.zero		1
	.type		_ZN39_INTERNAL_51fab704_4_k_cu_3dac58e2_40704cuda3std3__48in_placeE,@object
	.size		_ZN39_INTERNAL_51fab704_4_k_cu_3dac58e2_40704cuda3std3__48in_placeE,(_ZN39_INTERNAL_51fab704_4_k_cu_3dac58e2_40704cuda3std6ranges3__45__cpo9iter_moveE - _ZN39_INTERNAL_51fab704_4_k_cu_3dac58e2_40704cuda3std3__48in_placeE)
_ZN39_INTERNAL_51fab704_4_k_cu_3dac58e2_40704cuda3std3__48in_placeE:
	.zero		1
	.type		_ZN39_INTERNAL_51fab704_4_k_cu_3dac58e2_40704cuda3std6ranges3__45__cpo9iter_moveE,@object
	.size		_ZN39_INTERNAL_51fab704_4_k_cu_3dac58e2_40704cuda3std6ranges3__45__cpo9iter_moveE,(_ZN39_INTERNAL_51fab704_4_k_cu_3dac58e2_40704cuda3std3__45__cpo5beginE - _ZN39_INTERNAL_51fab704_4_k_cu_3dac58e2_40704cuda3std6ranges3__45__cpo9iter_moveE)
_ZN39_INTERNAL_51fab704_4_k_cu_3dac58e2_40704cuda3std6ranges3__45__cpo9iter_moveE:
	.zero		1
	.type		_ZN39_INTERNAL_51fab704_4_k_cu_3dac58e2_40704cuda3std3__45__cpo5beginE,@object
	.size		_ZN39_INTERNAL_51fab704_4_k_cu_3dac58e2_40704cuda3std3__45__cpo5beginE,(_ZN39_INTERNAL_51fab704_4_k_cu_3dac58e2_40704cuda3std3__441_GLOBAL__N__51fab704_4_k_cu_3dac58e2_40706ignoreE - _ZN39_INTERNAL_51fab704_4_k_cu_3dac58e2_40704cuda3std3__45__cpo5beginE)
_ZN39_INTERNAL_51fab704_4_k_cu_3dac58e2_40704cuda3std3__45__cpo5beginE:
	.zero		1
	.type		_ZN39_INTERNAL_51fab704_4_k_cu_3dac58e2_40704cuda3std3__441_GLOBAL__N__51fab704_4_k_cu_3dac58e2_40706ignoreE,@object
	.size		_ZN39_INTERNAL_51fab704_4_k_cu_3dac58e2_40704cuda3std3__441_GLOBAL__N__51fab704_4_k_cu_3dac58e2_40706ignoreE,(_ZN39_INTERNAL_51fab704_4_k_cu_3dac58e2_40704cute7productE - _ZN39_INTERNAL_51fab704_4_k_cu_3dac58e2_40704cuda3std3__441_GLOBAL__N__51fab704_4_k_cu_3dac58e2_40706ignoreE)
_ZN39_INTERNAL_51fab704_4_k_cu_3dac58e2_40704cuda3std3__441_GLOBAL__N__51fab704_4_k_cu_3dac58e2_40706ignoreE:
	.zero		1
	.type		_ZN39_INTERNAL_51fab704_4_k_cu_3dac58e2_40704cute7productE,@object
	.size		_ZN39_INTERNAL_51fab704_4_k_cu_3dac58e2_40704cute7productE,(_ZN39_INTERNAL_51fab704_4_k_cu_3dac58e2_40704cuda3std3__45__cpo3endE - _ZN39_INTERNAL_51fab704_4_k_cu_3dac58e2_40704cute7productE)
_ZN39_INTERNAL_51fab704_4_k_cu_3dac58e2_40704cute7productE:
	.zero		1
	.type		_ZN39_INTERNAL_51fab704_4_k_cu_3dac58e2_40704cuda3std3__45__cpo3endE,@object
	.size		_ZN39_INTERNAL_51fab704_4_k_cu_3dac58e2_40704cuda3std3__45__cpo3endE,(_ZN39_INTERNAL_51fab704_4_k_cu_3dac58e2_40704cuda3std3__419piecewise_constructE - _ZN39_INTERNAL_51fab704_4_k_cu_3dac58e2_40704cuda3std3__45__cpo3endE)
_ZN39_INTERNAL_51fab704_4_k_cu_3dac58e2_40704cuda3std3__45__cpo3endE:
	.zero		1
	.type		_ZN39_INTERNAL_51fab704_4_k_cu_3dac58e2_40704cuda3std3__419piecewise_constructE,@object
	.size		_ZN39_INTERNAL_51fab704_4_k_cu_3dac58e2_40704cuda3std3__419piecewise_constructE,(_ZN39_INTERNAL_51fab704_4_k_cu_3dac58e2_40704cuda3std3__45__cpo4cendE - _ZN39_INTERNAL_51fab704_4_k_cu_3dac58e2_40704cuda3std3__419piecewise_constructE)
_ZN39_INTERNAL_51fab704_4_k_cu_3dac58e2_40704cuda3std3__419piecewise_constructE:
	.zero		1
	.type		_ZN39_INTERNAL_51fab704_4_k_cu_3dac58e2_40704cuda3std3__45__cpo4cendE,@object
	.size		_ZN39_INTERNAL_51fab704_4_k_cu_3dac58e2_40704cuda3std3__45__cpo4cendE,(_ZN39_INTERNAL_51fab704_4_k_cu_3dac58e2_40704cuda3std6ranges3__45__cpo4swapE - _ZN39_INTERNAL_51fab704_4_k_cu_3dac58e2_40704cuda3std3__45__cpo4cendE)
_ZN39_INTERNAL_51fab704_4_k_cu_3dac58e2_40704cuda3std3__45__cpo4cendE:
	.zero		1
	.type		_ZN39_INTERNAL_51fab704_4_k_cu_3dac58e2_40704cuda3std6ranges3__45__cpo4swapE,@object
	.size		_ZN39_INTERNAL_51fab704_4_k_cu_3dac58e2_40704cuda3std6ranges3__45__cpo4swapE,(.L_7 - _ZN39_INTERNAL_51fab704_4_k_cu_3dac58e2_40704cuda3std6ranges3__45__cpo4swapE)
_ZN39_INTERNAL_51fab704_4_k_cu_3dac58e2_40704cuda3std6ranges3__45__cpo4swapE:
	.zero		1
.L_7:


//--------------------- .nv.constant0._ZN7cutlass13device_kernelINS_4gemm6kernel13GemmUniversalIN4cute5tupleIJiiiiEEENS1_10collective13CollectiveMmaINS1_37MainloopSm90TmaGmmaWarpSpecializedFP8ILi18ENS5_IJNS4_1CILi1EEESB_SB_EEENS1_32KernelTmaWarpSpecializedPingpongEEENS5_IJNSA_ILi64EEENSA_ILi128EEESF_EEENS_12float_e5m2_tENS5_IJlSB_lEEESI_SJ_NS4_8TiledMMAINS4_8MMA_AtomIJNS4_4SM904GMMA31MMA_64x128x32_F32E5M2E5M2_SS_TNILNSN_7ScaleInE1ELSP_1EEEEEENS4_6LayoutISC_NS5_IJNSA_ILi0EEEST_ST_EEEEENS5_IJNS4_10UnderscoreESW_SW_EEEEENS4_13SM90_TMA_LOADENS4_14ComposedLayoutINS4_7SwizzleILi2ELi4ELi3EEENS4_18smem_ptr_flag_bitsILi8EEENSS_INS5_IJNSA_ILi8EEESF_EEENS5_IJSF_SB_EEEEEEEvNS4_8identityESZ_S19_vS1A_EENS_8epilogue10collective6detail29Sm90TmaWarpSpecializedAdapterINS1D_15DefaultEpilogueISI_SJ_SJ_NS1C_6thread17LinearCombinationISI_Li1EffLNS1H_9ScaleType4KindE0ELNS_15FloatRoundStyleE2ESI_EENS1_15EpilogueDefaultEEEEEvvEEEEvNT_6ParamsE --------------------------
	.section	.nv.constant0._ZN7cutlass13device_kernelINS_4gemm6kernel13GemmUniversalIN4cute5tupleIJiiiiEEENS1_10collective13CollectiveMmaINS1_37MainloopSm90TmaGmmaWarpSpecializedFP8ILi18ENS5_IJNS4_1CILi1EEESB_SB_EEENS1_32KernelTmaWarpSpecializedPingpongEEENS5_IJNSA_ILi64EEENSA_ILi128EEESF_EEENS_12float_e5m2_tENS5_IJlSB_lEEESI_SJ_NS4_8TiledMMAINS4_8MMA_AtomIJNS4_4SM904GMMA31MMA_64x128x32_F32E5M2E5M2_SS_TNILNSN_7ScaleInE1ELSP_1EEEEEENS4_6LayoutISC_NS5_IJNSA_ILi0EEEST_ST_EEEEENS5_IJNS4_10UnderscoreESW_SW_EEEEENS4_13SM90_TMA_LOADENS4_14ComposedLayoutINS4_7SwizzleILi2ELi4ELi3EEENS4_18smem_ptr_flag_bitsILi8EEENSS_INS5_IJNSA_ILi8EEESF_EEENS5_IJSF_SB_EEEEEEEvNS4_8identityESZ_S19_vS1A_EENS_8epilogue10collective6detail29Sm90TmaWarpSpecializedAdapterINS1D_15DefaultEpilogueISI_SJ_SJ_NS1C_6thread17LinearCombinationISI_Li1EffLNS1H_9ScaleType4KindE0ELNS_15FloatRoundStyleE2ESI_EENS1_15EpilogueDefaultEEEEEvvEEEEvNT_6ParamsE,"a",@progbits
	.sectionflags	@""
	.align	4
.nv.constant0._ZN7cutlass13device_kernelINS_4gemm6kernel13GemmUniversalIN4cute5tupleIJiiiiEEENS1_10collective13CollectiveMmaINS1_37MainloopSm90TmaGmmaWarpSpecializedFP8ILi18ENS5_IJNS4_1CILi1EEESB_SB_EEENS1_32KernelTmaWarpSpecializedPingpongEEENS5_IJNSA_ILi64EEENSA_ILi128EEESF_EEENS_12float_e5m2_tENS5_IJlSB_lEEESI_SJ_NS4_8TiledMMAINS4_8MMA_AtomIJNS4_4SM904GMMA31MMA_64x128x32_F32E5M2E5M2_SS_TNILNSN_7ScaleInE1ELSP_1EEEEEENS4_6LayoutISC_NS5_IJNSA_ILi0EEEST_ST_EEEEENS5_IJNS4_10UnderscoreESW_SW_EEEEENS4_13SM90_TMA_LOADENS4_14ComposedLayoutINS4_7SwizzleILi2ELi4ELi3EEENS4_18smem_ptr_flag_bitsILi8EEENSS_INS5_IJNSA_ILi8EEESF_EEENS5_IJSF_SB_EEEEEEEvNS4_8identityESZ_S19_vS1A_EENS_8epilogue10collective6detail29Sm90TmaWarpSpecializedAdapterINS1D_15DefaultEpilogueISI_SJ_SJ_NS1C_6thread17LinearCombinationISI_Li1EffLNS1H_9ScaleType4KindE0ELNS_15FloatRoundStyleE2ESI_EENS1_15EpilogueDefaultEEEEEvvEEEEvNT_6ParamsE:
	.zero		1664


//--------------------- SYMBOLS --------------------------

	.type		.nv.reservedSmem.offset0,@object
	.size		.nv.reservedSmem.offset0,0x4
